	.target	sm_100a

	.elftype	@"ET_EXEC"


//--------------------- .note.nv.tkinfo           --------------------------
	.section	.note.nv.tkinfo,"",@"SHT_NOTE"
	.sectionflags	@"SHF_NOTE_NV_TKINFO"
	.tkinfo
        /*0018*/ 	.word	0x00000002
        /*0030*/ 	.string	""
        /*0030*/ 	.string	"ptxas"
        /*0030*/ 	.string	"Cuda compilation tools, release 13.0, V13.0.88"
        /*0030*/ 	.string	"Build cuda_13.0.r13.0/compiler.36424714_0"
        /*0030*/ 	.string	"-arch sm_100a -m 64 "



//--------------------- .note.nv.cuinfo           --------------------------
	.section	.note.nv.cuinfo,"",@"SHT_NOTE"
	.sectionflags	@"SHF_NOTE_NV_CUINFO"
        /*0018*/ 	.short	0x0002
        /*001a*/ 	.short	0x0064
        /*001c*/ 	.short	0x0082
	.zero		2


//--------------------- .nv.info                  --------------------------
	.section	.nv.info,"",@"SHT_CUDA_INFO"
	.align	4


	//----- nvinfo : EIATTR_REGCOUNT
	.align		4
        /*0000*/ 	.byte	0x04, 0x2f
        /*0002*/ 	.short	(.L_19 - .L_18)
	.align		4
.L_18:
        /*0004*/ 	.word	index@(_ZN7cutlass13device_kernelINS_4gemm6kernel13GemmUniversalIN4cute5tupleIJiiiiEEENS1_10collective13CollectiveMmaINS1_35MainloopSm100TmaUmmaWarpSpecializedILi20ELi2ELi4ENS5_IJNS4_1CILi2EEENSA_ILi1EEESC_EEEEENS5_IJNSA_ILi256EEENSA_ILi64EEESG_EEENS_12float_e4m3_tENS5_IJlSC_lEEESI_SJ_NS4_8TiledMMAINS4_8MMA_AtomIJNS4_10MMA_TraitsINS4_25SM100_MMA_F8F6F4_2x1SM_SSEJSI_SI_fSF_SG_NS4_17integral_constantINS4_4UMMA5MajorELSQ_0EEESR_NSO_INSP_7ScaleInELSS_0EEEST_EEEEEENS4_6LayoutINS5_IJSC_SC_SC_EEENS5_IJNSA_ILi0EEESY_SY_EEEEENS5_IJNS4_10UnderscoreES11_S11_EEEEENS4_18SM100_TMA_2SM_LOADENS4_14ComposedLayoutINS4_7SwizzleILi2ELi4ELi3EEENS4_18smem_ptr_flag_bitsILi8EEENSW_INS5_IJNSA_ILi8EEESG_EEENS5_IJSG_SC_EEEEEEEvNS4_8identityES14_S1E_vS1F_EENS_8epilogue10collective18CollectiveEpilogueINS1H_23Sm100TmaWarpSpecializedILi1ELi1ELi64ELb0ELb0EEEJNS5_IJNSA_ILi128EEESG_SG_EEENS5_IJNSW_IS1M_SC_EENSW_ISG_SC_EEEEESI_SJ_SI_SJ_NS1H_6fusion15FusionCallbacksIS1L_NS1R_17LinCombPerRowBiasISI_fSI_SI_fLi16ELNS_15FloatRoundStyleE2EEES1N_S1Q_JEEENS4_5SM1004TMEM4LOAD26SM100_TMEM_LOAD_32dp32b64xENS4_13SM90_TMA_LOADES1E_NS4_39AutoVectorizingCopyWithAssumedAlignmentILi128EEENS4_14SM90_TMA_STOREES1E_S23_S23_EEEvvEEEEvNT_6ParamsE)
        /*0008*/ 	.word	0x000000fe


	//----- nvinfo : EIATTR_FRAME_SIZE
	.align		4
.L_19:
        /*000c*/ 	.byte	0x04, 0x11
        /*000e*/ 	.short	(.L_21 - .L_20)
	.align		4
.L_20:
        /*0010*/ 	.word	index@($__internal_2_$__cuda_sm10x_tcgen05_guardrail_trap_unallocated_columns_being_dealloced)
        /*0014*/ 	.word	0x00000000


	//----- nvinfo : EIATTR_FRAME_SIZE
	.align		4
.L_21:
        /*0018*/ 	.byte	0x04, 0x11
        /*001a*/ 	.short	(.L_23 - .L_22)
	.align		4
.L_22:
        /*001c*/ 	.word	index@($__internal_1_$__cuda_sm10x_tcgen05_guardrail_trap_phase_invalid_during_alloc)
        /*0020*/ 	.word	0x00000000


	//----- nvinfo : EIATTR_FRAME_SIZE
	.align		4
.L_23:
        /*0024*/ 	.byte	0x04, 0x11
        /*0026*/ 	.short	(.L_25 - .L_24)
	.align		4
.L_24:
        /*0028*/ 	.word	index@($__internal_0_$__cuda_sm10x_tcgen05_guardrail_trap_col_being_dealloced_not_returned_by_alloc)
        /*002c*/ 	.word	0x00000000


	//----- nvinfo : EIATTR_FRAME_SIZE
	.align		4
.L_25:
        /*0030*/ 	.byte	0x04, 0x11
        /*0032*/ 	.short	(.L_27 - .L_26)
	.align		4
.L_26:
        /*0034*/ 	.word	index@(_ZN7cutlass13device_kernelINS_4gemm6kernel13GemmUniversalIN4cute5tupleIJiiiiEEENS1_10collective13CollectiveMmaINS1_35MainloopSm100TmaUmmaWarpSpecializedILi20ELi2ELi4ENS5_IJNS4_1CILi2EEENSA_ILi1EEESC_EEEEENS5_IJNSA_ILi256EEENSA_ILi64EEESG_EEENS_12float_e4m3_tENS5_IJlSC_lEEESI_SJ_NS4_8TiledMMAINS4_8MMA_AtomIJNS4_10MMA_TraitsINS4_25SM100_MMA_F8F6F4_2x1SM_SSEJSI_SI_fSF_SG_NS4_17integral_constantINS4_4UMMA5MajorELSQ_0EEESR_NSO_INSP_7ScaleInELSS_0EEEST_EEEEEENS4_6LayoutINS5_IJSC_SC_SC_EEENS5_IJNSA_ILi0EEESY_SY_EEEEENS5_IJNS4_10UnderscoreES11_S11_EEEEENS4_18SM100_TMA_2SM_LOADENS4_14ComposedLayoutINS4_7SwizzleILi2ELi4ELi3EEENS4_18smem_ptr_flag_bitsILi8EEENSW_INS5_IJNSA_ILi8EEESG_EEENS5_IJSG_SC_EEEEEEEvNS4_8identityES14_S1E_vS1F_EENS_8epilogue10collective18CollectiveEpilogueINS1H_23Sm100TmaWarpSpecializedILi1ELi1ELi64ELb0ELb0EEEJNS5_IJNSA_ILi128EEESG_SG_EEENS5_IJNSW_IS1M_SC_EENSW_ISG_SC_EEEEESI_SJ_SI_SJ_NS1H_6fusion15FusionCallbacksIS1L_NS1R_17LinCombPerRowBiasISI_fSI_SI_fLi16ELNS_15FloatRoundStyleE2EEES1N_S1Q_JEEENS4_5SM1004TMEM4LOAD26SM100_TMEM_LOAD_32dp32b64xENS4_13SM90_TMA_LOADES1E_NS4_39AutoVectorizingCopyWithAssumedAlignmentILi128EEENS4_14SM90_TMA_STOREES1E_S23_S23_EEEvvEEEEvNT_6ParamsE)
        /*0038*/ 	.word	0x00000000


	//----- nvinfo : EIATTR_MIN_STACK_SIZE
	.align		4
.L_27:
        /*003c*/ 	.byte	0x04, 0x12
        /*003e*/ 	.short	(.L_29 - .L_28)
	.align		4
.L_28:
        /*0040*/ 	.word	index@(_ZN7cutlass13device_kernelINS_4gemm6kernel13GemmUniversalIN4cute5tupleIJiiiiEEENS1_10collective13CollectiveMmaINS1_35MainloopSm100TmaUmmaWarpSpecializedILi20ELi2ELi4ENS5_IJNS4_1CILi2EEENSA_ILi1EEESC_EEEEENS5_IJNSA_ILi256EEENSA_ILi64EEESG_EEENS_12float_e4m3_tENS5_IJlSC_lEEESI_SJ_NS4_8TiledMMAINS4_8MMA_AtomIJNS4_10MMA_TraitsINS4_25SM100_MMA_F8F6F4_2x1SM_SSEJSI_SI_fSF_SG_NS4_17integral_constantINS4_4UMMA5MajorELSQ_0EEESR_NSO_INSP_7ScaleInELSS_0EEEST_EEEEEENS4_6LayoutINS5_IJSC_SC_SC_EEENS5_IJNSA_ILi0EEESY_SY_EEEEENS5_IJNS4_10UnderscoreES11_S11_EEEEENS4_18SM100_TMA_2SM_LOADENS4_14ComposedLayoutINS4_7SwizzleILi2ELi4ELi3EEENS4_18smem_ptr_flag_bitsILi8EEENSW_INS5_IJNSA_ILi8EEESG_EEENS5_IJSG_SC_EEEEEEEvNS4_8identityES14_S1E_vS1F_EENS_8epilogue10collective18CollectiveEpilogueINS1H_23Sm100TmaWarpSpecializedILi1ELi1ELi64ELb0ELb0EEEJNS5_IJNSA_ILi128EEESG_SG_EEENS5_IJNSW_IS1M_SC_EENSW_ISG_SC_EEEEESI_SJ_SI_SJ_NS1H_6fusion15FusionCallbacksIS1L_NS1R_17LinCombPerRowBiasISI_fSI_SI_fLi16ELNS_15FloatRoundStyleE2EEES1N_S1Q_JEEENS4_5SM1004TMEM4LOAD26SM100_TMEM_LOAD_32dp32b64xENS4_13SM90_TMA_LOADES1E_NS4_39AutoVectorizingCopyWithAssumedAlignmentILi128EEENS4_14SM90_TMA_STOREES1E_S23_S23_EEEvvEEEEvNT_6ParamsE)
        /*0044*/ 	.word	0x00000000
.L_29:


//--------------------- .nv.compat                --------------------------
	.section	.nv.compat,"",@"SHT_CUDA_COMPAT_INFO"
	.align	4
        /*0000*/ 	.byte	0x02, 0x09, 0x01, 0x00, 0x02, 0x02, 0x02, 0x00, 0x02, 0x05, 0x05, 0x00, 0x03, 0x07, 0x01, 0x01
        /*0010*/ 	.byte	0x02, 0x03, 0x01, 0x00, 0x02, 0x06, 0x01, 0x00, 0x04, 0x0b, 0x08, 0x00, 0x09, 0x00, 0x00, 0x00
        /*0020*/ 	.byte	0x00, 0x00, 0x00, 0x00


//--------------------- .nv.info._ZN7cutlass13device_kernelINS_4gemm6kernel13GemmUniversalIN4cute5tupleIJiiiiEEENS1_10collective13CollectiveMmaINS1_35MainloopSm100TmaUmmaWarpSpecializedILi20ELi2ELi4ENS5_IJNS4_1CILi2EEENSA_ILi1EEESC_EEEEENS5_IJNSA_ILi256EEENSA_ILi64EEESG_EEENS_12float_e4m3_tENS5_IJlSC_lEEESI_SJ_NS4_8TiledMMAINS4_8MMA_AtomIJNS4_10MMA_TraitsINS4_25SM100_MMA_F8F6F4_2x1SM_SSEJSI_SI_fSF_SG_NS4_17integral_constantINS4_4UMMA5MajorELSQ_0EEESR_NSO_INSP_7ScaleInELSS_0EEEST_EEEEEENS4_6LayoutINS5_IJSC_SC_SC_EEENS5_IJNSA_ILi0EEESY_SY_EEEEENS5_IJNS4_10UnderscoreES11_S11_EEEEENS4_18SM100_TMA_2SM_LOADENS4_14ComposedLayoutINS4_7SwizzleILi2ELi4ELi3EEENS4_18smem_ptr_flag_bitsILi8EEENSW_INS5_IJNSA_ILi8EEESG_EEENS5_IJSG_SC_EEEEEEEvNS4_8identityES14_S1E_vS1F_EENS_8epilogue10collective18CollectiveEpilogueINS1H_23Sm100TmaWarpSpecializedILi1ELi1ELi64ELb0ELb0EEEJNS5_IJNSA_ILi128EEESG_SG_EEENS5_IJNSW_IS1M_SC_EENSW_ISG_SC_EEEEESI_SJ_SI_SJ_NS1H_6fusion15FusionCallbacksIS1L_NS1R_17LinCombPerRowBiasISI_fSI_SI_fLi16ELNS_15FloatRoundStyleE2EEES1N_S1Q_JEEENS4_5SM1004TMEM4LOAD26SM100_TMEM_LOAD_32dp32b64xENS4_13SM90_TMA_LOADES1E_NS4_39AutoVectorizingCopyWithAssumedAlignmentILi128EEENS4_14SM90_TMA_STOREES1E_S23_S23_EEEvvEEEEvNT_6ParamsE --------------------------
	.section	.nv.info._ZN7cutlass13device_kernelINS_4gemm6kernel13GemmUniversalIN4cute5tupleIJiiiiEEENS1_10collective13CollectiveMmaINS1_35MainloopSm100TmaUmmaWarpSpecializedILi20ELi2ELi4ENS5_IJNS4_1CILi2EEENSA_ILi1EEESC_EEEEENS5_IJNSA_ILi256EEENSA_ILi64EEESG_EEENS_12float_e4m3_tENS5_IJlSC_lEEESI_SJ_NS4_8TiledMMAINS4_8MMA_AtomIJNS4_10MMA_TraitsINS4_25SM100_MMA_F8F6F4_2x1SM_SSEJSI_SI_fSF_SG_NS4_17integral_constantINS4_4UMMA5MajorELSQ_0EEESR_NSO_INSP_7ScaleInELSS_0EEEST_EEEEEENS4_6LayoutINS5_IJSC_SC_SC_EEENS5_IJNSA_ILi0EEESY_SY_EEEEENS5_IJNS4_10UnderscoreES11_S11_EEEEENS4_18SM100_TMA_2SM_LOADENS4_14ComposedLayoutINS4_7SwizzleILi2ELi4ELi3EEENS4_18smem_ptr_flag_bitsILi8EEENSW_INS5_IJNSA_ILi8EEESG_EEENS5_IJSG_SC_EEEEEEEvNS4_8identityES14_S1E_vS1F_EENS_8epilogue10collective18CollectiveEpilogueINS1H_23Sm100TmaWarpSpecializedILi1ELi1ELi64ELb0ELb0EEEJNS5_IJNSA_ILi128EEESG_SG_EEENS5_IJNSW_IS1M_SC_EENSW_ISG_SC_EEEEESI_SJ_SI_SJ_NS1H_6fusion15FusionCallbacksIS1L_NS1R_17LinCombPerRowBiasISI_fSI_SI_fLi16ELNS_15FloatRoundStyleE2EEES1N_S1Q_JEEENS4_5SM1004TMEM4LOAD26SM100_TMEM_LOAD_32dp32b64xENS4_13SM90_TMA_LOADES1E_NS4_39AutoVectorizingCopyWithAssumedAlignmentILi128EEENS4_14SM90_TMA_STOREES1E_S23_S23_EEEvvEEEEvNT_6ParamsE,"",@"SHT_CUDA_INFO"
	.sectionflags	@""
	.align	4


	//----- nvinfo : EIATTR_CUDA_API_VERSION
	.align		4
        /*0000*/ 	.byte	0x04, 0x37
        /*0002*/ 	.short	(.L_31 - .L_30)
.L_30:
        /*0004*/ 	.word	0x00000082


	//----- nvinfo : EIATTR_KPARAM_INFO
	.align		4
.L_31:
        /*0008*/ 	.byte	0x04, 0x17
        /*000a*/ 	.short	(.L_33 - .L_32)
.L_32:
        /*000c*/ 	.word	0x00000000
        /*0010*/ 	.short	0x0000
        /*0012*/ 	.short	0x0000
        /*0014*/ 	.byte	0x00, 0xf0, 0x01, 0x20


	//----- nvinfo : EIATTR_AT_ENTRY_FRAGMENTS
	.align		4
.L_33:
        /*0018*/ 	.byte	0x04, 0x4f
        /*001a*/ 	.short	(.L_35 - .L_34)


	//   ....[0]....
.L_34:
        /*001c*/ 	.word	0x00000007


	//----- nvinfo : EIATTR_RESERVED_SMEM_USED
	.align		4
.L_35:
        /*0020*/ 	.byte	0x01, 0x41
	.zero		2


	//----- nvinfo : EIATTR_SPARSE_MMA_MASK
	.align		4
        /*0024*/ 	.byte	0x03, 0x50
        /*0026*/ 	.short	0x0000


	//----- nvinfo : EIATTR_TCGEN05_2CTA_USED
	.align		4
        /*0028*/ 	.byte	0x01, 0x52
	.zero		2


	//----- nvinfo : EIATTR_MAXREG_COUNT
	.align		4
        /*002c*/ 	.byte	0x03, 0x1b
        /*002e*/ 	.short	0x00ff


	//----- nvinfo : EIATTR_NUM_BARRIERS
	.align		4
        /*0030*/ 	.byte	0x02, 0x4c
        /*0032*/ 	.byte	0x07
	.zero		1


	//----- nvinfo : EIATTR_EXTERNS
	.align		4
        /*0034*/ 	.byte	0x04, 0x0f
        /*0036*/ 	.short	(.L_37 - .L_36)


	//   ....[0]....
	.align		4
.L_36:
        /*0038*/ 	.word	index@(__assertfail)


	//----- nvinfo : EIATTR_MERCURY_ISA_VERSION
	.align		4
.L_37:
        /*003c*/ 	.byte	0x03, 0x5f
        /*003e*/ 	.short	0x0101


	//----- nvinfo : EIATTR_INT_WARP_WIDE_INSTR_OFFSETS
	.align		4
        /*0040*/ 	.byte	0x04, 0x31
        /*0042*/ 	.short	(.L_39 - .L_38)


	//   ....[0]....
.L_38:
        /*0044*/ 	.word	0x00000ee0


	//   ....[1]....
        /*0048*/ 	.word	0x00000f80


	//   ....[2]....
        /*004c*/ 	.word	0x000022f0


	//   ....[3]....
        /*0050*/ 	.word	0x000049f0


	//   ....[4]....
        /*0054*/ 	.word	0x00004a10


	//   ....[5]....
        /*0058*/ 	.word	0x00004a40


	//   ....[6]....
        /*005c*/ 	.word	0x00005450


	//   ....[7]....
        /*0060*/ 	.word	0x00005570


	//   ....[8]....
        /*0064*/ 	.word	0x00006480


	//----- nvinfo : EIATTR_COOP_GROUP_MASK_REGIDS
	.align		4
.L_39:
        /*0068*/ 	.byte	0x04, 0x29
        /*006a*/ 	.short	(.L_41 - .L_40)


	//   ....[0]....
.L_40:
        /*006c*/ 	.word	0xffffffff


	//   ....[1]....
        /*0070*/ 	.word	0xffffffff


	//   ....[2]....
        /*0074*/ 	.word	0xffffffff


	//   ....[3]....
        /*0078*/ 	.word	0xffffffff


	//   ....[4]....
        /*007c*/ 	.word	0xffffffff


	//   ....[5]....
        /*0080*/ 	.word	0xffffffff


	//   ....[6]....
        /*0084*/ 	.word	0xffffffff


	//   ....[7]....
        /*0088*/ 	.word	0xffffffff


	//   ....[8]....
        /*008c*/ 	.word	0xffffffff


	//   ....[9]....
        /*0090*/ 	.word	0xffffffff


	//   ....[10]....
        /*0094*/ 	.word	0xffffffff


	//   ....[11]....
        /*0098*/ 	.word	0xffffffff


	//   ....[12]....
        /*009c*/ 	.word	0xffffffff


	//   ....[13]....
        /*00a0*/ 	.word	0xffffffff


	//----- nvinfo : EIATTR_COOP_GROUP_INSTR_OFFSETS
	.align		4
.L_41:
        /*00a4*/ 	.byte	0x04, 0x28
        /*00a6*/ 	.short	(.L_43 - .L_42)


	//   ....[0]....
.L_42:
        /*00a8*/ 	.word	0x000000c0


	//   ....[1]....
        /*00ac*/ 	.word	0x00000500


	//   ....[2]....
        /*00b0*/ 	.word	0x000008b0


	//   ....[3]....
        /*00b4*/ 	.word	0x000009e0


	//   ....[4]....
        /*00b8*/ 	.word	0x00000ad0


	//   ....[5]....
        /*00bc*/ 	.word	0x00000c30


	//   ....[6]....
        /*00c0*/ 	.word	0x00000dc0


	//   ....[7]....
        /*00c4*/ 	.word	0x00001000


	//   ....[8]....
        /*00c8*/ 	.word	0x000021d0


	//   ....[9]....
        /*00cc*/ 	.word	0x000038b0


	//   ....[10]....
        /*00d0*/ 	.word	0x00003d80


	//   ....[11]....
        /*00d4*/ 	.word	0x00003db0


	//   ....[12]....
        /*00d8*/ 	.word	0x000048f0


	//   ....[13]....
        /*00dc*/ 	.word	0x00004b00


	//----- nvinfo : EIATTR_VRC_CTA_INIT_COUNT
	.align		4
.L_43:
        /*00e0*/ 	.byte	0x02, 0x4a
        /*00e2*/ 	.byte	0x80
	.zero		1


	//----- nvinfo : EIATTR_SYSCALL_OFFSETS
	.align		4
        /*00e4*/ 	.byte	0x04, 0x46
        /*00e6*/ 	.short	(.L_45 - .L_44)


	//   ....[0]....
.L_44:
        /*00e8*/ 	.word	0x00005fc0


	//   ....[1]....
        /*00ec*/ 	.word	0x00006100


	//   ....[2]....
        /*00f0*/ 	.word	0x00006a30


	//----- nvinfo : EIATTR_MBARRIER_INSTR_OFFSETS
	.align		4
.L_45:
        /*00f4*/ 	.byte	0x04, 0x39
        /*00f6*/ 	.short	(.L_47 - .L_46)


	//   ....[0]....
.L_46:
        /*00f8*/ 	.word	0x00000610
        /*00fc*/ 	.word	0x000000ff
        /*0100*/ 	.word	0x00000000
        /*0104*/ 	.short	0x0100
        /*0106*/ 	.byte	0x08
	.zero		1


	//   ....[1]....
        /*0108*/ 	.word	0x00000620
        /*010c*/ 	.word	0x000000ff
        /*0110*/ 	.word	0x000000a0
        /*0114*/ 	.short	0x0100
        /*0116*/ 	.byte	0x08
	.zero		1


	//   ....[2]....
        /*0118*/ 	.word	0x00000630
        /*011c*/ 	.word	0x000000ff
        /*0120*/ 	.word	0x00000008
        /*0124*/ 	.short	0x0100
        /*0126*/ 	.byte	0x08
	.zero		1


	//   ....[3]....
        /*0128*/ 	.word	0x00000640
        /*012c*/ 	.word	0x000000ff
        /*0130*/ 	.word	0x000000a8
        /*0134*/ 	.short	0x0100
        /*0136*/ 	.byte	0x08
	.zero		1


	//   ....[4]....
        /*0138*/ 	.word	0x00000650
        /*013c*/ 	.word	0x000000ff
        /*0140*/ 	.word	0x00000010
        /*0144*/ 	.short	0x0100
        /*0146*/ 	.byte	0x08
	.zero		1


	//   ....[5]....
        /*0148*/ 	.word	0x00000660
        /*014c*/ 	.word	0x000000ff
        /*0150*/ 	.word	0x000000b0
        /*0154*/ 	.short	0x0100
        /*0156*/ 	.byte	0x08
	.zero		1


	//   ....[6]....
        /*0158*/ 	.word	0x00000670
        /*015c*/ 	.word	0x000000ff
        /*0160*/ 	.word	0x00000018
        /*0164*/ 	.short	0x0100
        /*0166*/ 	.byte	0x08
	.zero		1


	//   ....[7]....
        /*0168*/ 	.word	0x00000680
        /*016c*/ 	.word	0x000000ff
        /*0170*/ 	.word	0x000000b8
        /*0174*/ 	.short	0x0100
        /*0176*/ 	.byte	0x08
	.zero		1


	//   ....[8]....
        /*0178*/ 	.word	0x00000690
        /*017c*/ 	.word	0x000000ff
        /*0180*/ 	.word	0x00000020
        /*0184*/ 	.short	0x0100
        /*0186*/ 	.byte	0x08
	.zero		1


	//   ....[9]....
        /*0188*/ 	.word	0x000006a0
        /*018c*/ 	.word	0x000000ff
        /*0190*/ 	.word	0x000000c0
        /*0194*/ 	.short	0x0100
        /*0196*/ 	.byte	0x08
	.zero		1


	//   ....[10]....
        /*0198*/ 	.word	0x000006b0
        /*019c*/ 	.word	0x000000ff
        /*01a0*/ 	.word	0x00000028
        /*01a4*/ 	.short	0x0100
        /*01a6*/ 	.byte	0x08
	.zero		1


	//   ....[11]....
        /*01a8*/ 	.word	0x000006c0
        /*01ac*/ 	.word	0x000000ff
        /*01b0*/ 	.word	0x000000c8
        /*01b4*/ 	.short	0x0100
        /*01b6*/ 	.byte	0x08
	.zero		1


	//   ....[12]....
        /*01b8*/ 	.word	0x000006d0
        /*01bc*/ 	.word	0x000000ff
        /*01c0*/ 	.word	0x00000030
        /*01c4*/ 	.short	0x0100
        /*01c6*/ 	.byte	0x08
	.zero		1


	//   ....[13]....
        /*01c8*/ 	.word	0x000006e0
        /*01cc*/ 	.word	0x000000ff
        /*01d0*/ 	.word	0x000000d0
        /*01d4*/ 	.short	0x0100
        /*01d6*/ 	.byte	0x08
	.zero		1


	//   ....[14]....
        /*01d8*/ 	.word	0x000006f0
        /*01dc*/ 	.word	0x000000ff
        /*01e0*/ 	.word	0x00000038
        /*01e4*/ 	.short	0x0100
        /*01e6*/ 	.byte	0x08
	.zero		1


	//   ....[15]....
        /*01e8*/ 	.word	0x00000700
        /*01ec*/ 	.word	0x000000ff
        /*01f0*/ 	.word	0x000000d8
        /*01f4*/ 	.short	0x0100
        /*01f6*/ 	.byte	0x08
	.zero		1


	//   ....[16]....
        /*01f8*/ 	.word	0x00000710
        /*01fc*/ 	.word	0x000000ff
        /*0200*/ 	.word	0x00000040
        /*0204*/ 	.short	0x0100
        /*0206*/ 	.byte	0x08
	.zero		1


	//   ....[17]....
        /*0208*/ 	.word	0x00000720
        /*020c*/ 	.word	0x000000ff
        /*0210*/ 	.word	0x000000e0
        /*0214*/ 	.short	0x0100
        /*0216*/ 	.byte	0x08
	.zero		1


	//   ....[18]....
        /*0218*/ 	.word	0x00000730
        /*021c*/ 	.word	0x000000ff
        /*0220*/ 	.word	0x00000048
        /*0224*/ 	.short	0x0100
        /*0226*/ 	.byte	0x08
	.zero		1


	//   ....[19]....
        /*0228*/ 	.word	0x00000740
        /*022c*/ 	.word	0x000000ff
        /*0230*/ 	.word	0x000000e8
        /*0234*/ 	.short	0x0100
        /*0236*/ 	.byte	0x08
	.zero		1


	//   ....[20]....
        /*0238*/ 	.word	0x00000750
        /*023c*/ 	.word	0x000000ff
        /*0240*/ 	.word	0x00000050
        /*0244*/ 	.short	0x0100
        /*0246*/ 	.byte	0x08
	.zero		1


	//   ....[21]....
        /*0248*/ 	.word	0x00000760
        /*024c*/ 	.word	0x000000ff
        /*0250*/ 	.word	0x000000f0
        /*0254*/ 	.short	0x0100
        /*0256*/ 	.byte	0x08
	.zero		1


	//   ....[22]....
        /*0258*/ 	.word	0x00000770
        /*025c*/ 	.word	0x000000ff
        /*0260*/ 	.word	0x00000058
        /*0264*/ 	.short	0x0100
        /*0266*/ 	.byte	0x08
	.zero		1


	//   ....[23]....
        /*0268*/ 	.word	0x00000780
        /*026c*/ 	.word	0x000000ff
        /*0270*/ 	.word	0x000000f8
        /*0274*/ 	.short	0x0100
        /*0276*/ 	.byte	0x08
	.zero		1


	//   ....[24]....
        /*0278*/ 	.word	0x00000790
        /*027c*/ 	.word	0x000000ff
        /*0280*/ 	.word	0x00000060
        /*0284*/ 	.short	0x0100
        /*0286*/ 	.byte	0x08
	.zero		1


	//   ....[25]....
        /*0288*/ 	.word	0x000007a0
        /*028c*/ 	.word	0x000000ff
        /*0290*/ 	.word	0x00000100
        /*0294*/ 	.short	0x0100
        /*0296*/ 	.byte	0x08
	.zero		1


	//   ....[26]....
        /*0298*/ 	.word	0x000007b0
        /*029c*/ 	.word	0x000000ff
        /*02a0*/ 	.word	0x00000068
        /*02a4*/ 	.short	0x0100
        /*02a6*/ 	.byte	0x08
	.zero		1


	//   ....[27]....
        /*02a8*/ 	.word	0x000007c0
        /*02ac*/ 	.word	0x000000ff
        /*02b0*/ 	.word	0x00000108
        /*02b4*/ 	.short	0x0100
        /*02b6*/ 	.byte	0x08
	.zero		1


	//   ....[28]....
        /*02b8*/ 	.word	0x000007d0
        /*02bc*/ 	.word	0x000000ff
        /*02c0*/ 	.word	0x00000070
        /*02c4*/ 	.short	0x0100
        /*02c6*/ 	.byte	0x08
	.zero		1


	//   ....[29]....
        /*02c8*/ 	.word	0x000007e0
        /*02cc*/ 	.word	0x000000ff
        /*02d0*/ 	.word	0x00000110
        /*02d4*/ 	.short	0x0100
        /*02d6*/ 	.byte	0x08
	.zero		1


	//   ....[30]....
        /*02d8*/ 	.word	0x000007f0
        /*02dc*/ 	.word	0x000000ff
        /*02e0*/ 	.word	0x00000078
        /*02e4*/ 	.short	0x0100
        /*02e6*/ 	.byte	0x08
	.zero		1


	//   ....[31]....
        /*02e8*/ 	.word	0x00000800
        /*02ec*/ 	.word	0x000000ff
        /*02f0*/ 	.word	0x00000118
        /*02f4*/ 	.short	0x0100
        /*02f6*/ 	.byte	0x08
	.zero		1


	//   ....[32]....
        /*02f8*/ 	.word	0x00000810
        /*02fc*/ 	.word	0x000000ff
        /*0300*/ 	.word	0x00000080
        /*0304*/ 	.short	0x0100
        /*0306*/ 	.byte	0x08
	.zero		1


	//   ....[33]....
        /*0308*/ 	.word	0x00000820
        /*030c*/ 	.word	0x000000ff
        /*0310*/ 	.word	0x00000120
        /*0314*/ 	.short	0x0100
        /*0316*/ 	.byte	0x08
	.zero		1


	//   ....[34]....
        /*0318*/ 	.word	0x00000830
        /*031c*/ 	.word	0x000000ff
        /*0320*/ 	.word	0x00000088
        /*0324*/ 	.short	0x0100
        /*0326*/ 	.byte	0x08
	.zero		1


	//   ....[35]....
        /*0328*/ 	.word	0x00000840
        /*032c*/ 	.word	0x000000ff
        /*0330*/ 	.word	0x00000128
        /*0334*/ 	.short	0x0100
        /*0336*/ 	.byte	0x08
	.zero		1


	//   ....[36]....
        /*0338*/ 	.word	0x00000850
        /*033c*/ 	.word	0x000000ff
        /*0340*/ 	.word	0x00000090
        /*0344*/ 	.short	0x0100
        /*0346*/ 	.byte	0x08
	.zero		1


	//   ....[37]....
        /*0348*/ 	.word	0x00000860
        /*034c*/ 	.word	0x000000ff
        /*0350*/ 	.word	0x00000130
        /*0354*/ 	.short	0x0100
        /*0356*/ 	.byte	0x08
	.zero		1


	//   ....[38]....
        /*0358*/ 	.word	0x00000870
        /*035c*/ 	.word	0x000000ff
        /*0360*/ 	.word	0x00000098
        /*0364*/ 	.short	0x0100
        /*0366*/ 	.byte	0x08
	.zero		1


	//   ....[39]....
        /*0368*/ 	.word	0x00000880
        /*036c*/ 	.word	0x000000ff
        /*0370*/ 	.word	0x00000138
        /*0374*/ 	.short	0x0100
        /*0376*/ 	.byte	0x08
	.zero		1


	//   ....[40]....
        /*0378*/ 	.word	0x000009b0
        /*037c*/ 	.word	0x000000ff
        /*0380*/ 	.word	0x00000140
        /*0384*/ 	.short	0x0100
        /*0386*/ 	.byte	0x09
	.zero		1


	//   ....[41]....
        /*0388*/ 	.word	0x000009c0
        /*038c*/ 	.word	0x000000ff
        /*0390*/ 	.word	0x00000148
        /*0394*/ 	.short	0x0100
        /*0396*/ 	.byte	0x09
	.zero		1


	//   ....[42]....
        /*0398*/ 	.word	0x00000aa0
        /*039c*/ 	.word	0x000000ff
        /*03a0*/ 	.word	0x00000150
        /*03a4*/ 	.short	0x0100
        /*03a6*/ 	.byte	0x08
	.zero		1


	//   ....[43]....
        /*03a8*/ 	.word	0x00000ab0
        /*03ac*/ 	.word	0x000000ff
        /*03b0*/ 	.word	0x00000158
        /*03b4*/ 	.short	0x0100
        /*03b6*/ 	.byte	0x08
	.zero		1


	//   ....[44]....
        /*03b8*/ 	.word	0x00000be0
        /*03bc*/ 	.word	0x000000ff
        /*03c0*/ 	.word	0x00000160
        /*03c4*/ 	.short	0x0100
        /*03c6*/ 	.byte	0x08
	.zero		1


	//   ....[45]....
        /*03c8*/ 	.word	0x00000bf0
        /*03cc*/ 	.word	0x000000ff
        /*03d0*/ 	.word	0x00000170
        /*03d4*/ 	.short	0x0100
        /*03d6*/ 	.byte	0x08
	.zero		1


	//   ....[46]....
        /*03d8*/ 	.word	0x00000c00
        /*03dc*/ 	.word	0x000000ff
        /*03e0*/ 	.word	0x00000168
        /*03e4*/ 	.short	0x0100
        /*03e6*/ 	.byte	0x08
	.zero		1


	//   ....[47]....
        /*03e8*/ 	.word	0x00000c10
        /*03ec*/ 	.word	0x000000ff
        /*03f0*/ 	.word	0x00000178
        /*03f4*/ 	.short	0x0100
        /*03f6*/ 	.byte	0x08
	.zero		1


	//   ....[48]....
        /*03f8*/ 	.word	0x00000d30
        /*03fc*/ 	.word	0x000000ff
        /*0400*/ 	.word	0x00000180
        /*0404*/ 	.short	0x0100
        /*0406*/ 	.byte	0x09
	.zero		1


	//   ....[49]....
        /*0408*/ 	.word	0x00000d40
        /*040c*/ 	.word	0x000000ff
        /*0410*/ 	.word	0x000001a0
        /*0414*/ 	.short	0x0100
        /*0416*/ 	.byte	0x09
	.zero		1


	//   ....[50]....
        /*0418*/ 	.word	0x00000d50
        /*041c*/ 	.word	0x000000ff
        /*0420*/ 	.word	0x00000188
        /*0424*/ 	.short	0x0100
        /*0426*/ 	.byte	0x09
	.zero		1


	//   ....[51]....
        /*0428*/ 	.word	0x00000d60
        /*042c*/ 	.word	0x000000ff
        /*0430*/ 	.word	0x000001a8
        /*0434*/ 	.short	0x0100
        /*0436*/ 	.byte	0x09
	.zero		1


	//   ....[52]....
        /*0438*/ 	.word	0x00000d70
        /*043c*/ 	.word	0x000000ff
        /*0440*/ 	.word	0x00000190
        /*0444*/ 	.short	0x0100
        /*0446*/ 	.byte	0x09
	.zero		1


	//   ....[53]....
        /*0448*/ 	.word	0x00000d80
        /*044c*/ 	.word	0x000000ff
        /*0450*/ 	.word	0x000001b0
        /*0454*/ 	.short	0x0100
        /*0456*/ 	.byte	0x09
	.zero		1


	//   ....[54]....
        /*0458*/ 	.word	0x00000d90
        /*045c*/ 	.word	0x000000ff
        /*0460*/ 	.word	0x00000198
        /*0464*/ 	.short	0x0100
        /*0466*/ 	.byte	0x09
	.zero		1


	//   ....[55]....
        /*0468*/ 	.word	0x00000da0
        /*046c*/ 	.word	0x000000ff
        /*0470*/ 	.word	0x000001b8
        /*0474*/ 	.short	0x0100
        /*0476*/ 	.byte	0x09
	.zero		1


	//   ....[56]....
        /*0478*/ 	.word	0x00000e90
        /*047c*/ 	.word	0x000000ff
        /*0480*/ 	.word	0x000001c0
        /*0484*/ 	.short	0x0100
        /*0486*/ 	.byte	0x08
	.zero		1


	//   ....[57]....
        /*0488*/ 	.word	0x00000ea0
        /*048c*/ 	.word	0x000000ff
        /*0490*/ 	.word	0x000001d0
        /*0494*/ 	.short	0x0100
        /*0496*/ 	.byte	0x08
	.zero		1


	//   ....[58]....
        /*0498*/ 	.word	0x00000eb0
        /*049c*/ 	.word	0x000000ff
        /*04a0*/ 	.word	0x000001c8
        /*04a4*/ 	.short	0x0100
        /*04a6*/ 	.byte	0x08
	.zero		1


	//   ....[59]....
        /*04a8*/ 	.word	0x00000ec0
        /*04ac*/ 	.word	0x000000ff
        /*04b0*/ 	.word	0x000001d8
        /*04b4*/ 	.short	0x0100
        /*04b6*/ 	.byte	0x08
	.zero		1


	//   ....[60]....
        /*04b8*/ 	.word	0x00000fb0
        /*04bc*/ 	.word	0x000000ff
        /*04c0*/ 	.word	0x000001e0
        /*04c4*/ 	.short	0x0100
        /*04c6*/ 	.byte	0x06
	.zero		1


	//   ....[61]....
        /*04c8*/ 	.word	0x000019d0
        /*04cc*/ 	.word	0x00000003
        /*04d0*/ 	.word	0x000001d0
        /*04d4*/ 	.short	0x010a
        /*04d6*/ 	.byte	0xff
	.zero		1


	//   ....[62]....
        /*04d8*/ 	.word	0x00001a00
        /*04dc*/ 	.word	0x00000003
        /*04e0*/ 	.word	0x000001c0
        /*04e4*/ 	.short	0x0101
        /*04e6*/ 	.byte	0xff
	.zero		1


	//   ....[63]....
        /*04e8*/ 	.word	0x00001b00
        /*04ec*/ 	.word	0x000000ff
        /*04f0*/ 	.word	0x000000a0
        /*04f4*/ 	.short	0x010a
        /*04f6*/ 	.byte	0x08
	.zero		1


	//   ....[64]....
        /*04f8*/ 	.word	0x00001bd0
        /*04fc*/ 	.word	0x000000ff
        /*0500*/ 	.word	0x000000a0
        /*0504*/ 	.short	0x010a
        /*0506*/ 	.byte	0x21
	.zero		1


	//   ....[65]....
        /*0508*/ 	.word	0x00001d80
        /*050c*/ 	.word	0x000000ff
        /*0510*/ 	.word	0x000000a0
        /*0514*/ 	.short	0x010a
        /*0516*/ 	.byte	0x08
	.zero		1


	//   ....[66]....
        /*0518*/ 	.word	0x00001e80
        /*051c*/ 	.word	0x000000ff
        /*0520*/ 	.word	0x00000158
        /*0524*/ 	.short	0x0101
        /*0526*/ 	.byte	0x04
	.zero		1


	//   ....[67]....
        /*0528*/ 	.word	0x00001ea0
        /*052c*/ 	.word	0x000000ff
        /*0530*/ 	.word	0x000000a0
        /*0534*/ 	.short	0x010a
        /*0536*/ 	.byte	0x08
	.zero		1


	//   ....[68]....
        /*0538*/ 	.word	0x00001f20
        /*053c*/ 	.word	0x000000ff
        /*0540*/ 	.word	0x000000a0
        /*0544*/ 	.short	0x010a
        /*0546*/ 	.byte	0x11
	.zero		1


	//   ....[69]....
        /*0548*/ 	.word	0x000020b0
        /*054c*/ 	.word	0x000000ff
        /*0550*/ 	.word	0x000000a0
        /*0554*/ 	.short	0x010a
        /*0556*/ 	.byte	0x08
	.zero		1


	//   ....[70]....
        /*0558*/ 	.word	0x00002200
        /*055c*/ 	.word	0x00000002
        /*0560*/ 	.word	0x00000160
        /*0564*/ 	.short	0x010a
        /*0566*/ 	.byte	0xff
	.zero		1


	//   ....[71]....
        /*0568*/ 	.word	0x000022c0
        /*056c*/ 	.word	0x00000002
        /*0570*/ 	.word	0x00000000
        /*0574*/ 	.short	0x0101
        /*0576*/ 	.byte	0xff
	.zero		1


	//   ....[72]....
        /*0578*/ 	.word	0x00002820
        /*057c*/ 	.word	0x000000ff
        /*0580*/ 	.word	0x00000000
        /*0584*/ 	.short	0x010a
        /*0586*/ 	.byte	0x05
	.zero		1


	//   ....[73]....
        /*0588*/ 	.word	0x000028b0
        /*058c*/ 	.word	0x000000ff
        /*0590*/ 	.word	0x00000000
        /*0594*/ 	.short	0x010a
        /*0596*/ 	.byte	0x05
	.zero		1


	//   ....[74]....
        /*0598*/ 	.word	0x00002940
        /*059c*/ 	.word	0x000000ff
        /*05a0*/ 	.word	0x00000000
        /*05a4*/ 	.short	0x010a
        /*05a6*/ 	.byte	0x05
	.zero		1


	//   ....[75]....
        /*05a8*/ 	.word	0x000029d0
        /*05ac*/ 	.word	0x000000ff
        /*05b0*/ 	.word	0x00000000
        /*05b4*/ 	.short	0x010a
        /*05b6*/ 	.byte	0x05
	.zero		1


	//   ....[76]....
        /*05b8*/ 	.word	0x00002a60
        /*05bc*/ 	.word	0x000000ff
        /*05c0*/ 	.word	0x00000000
        /*05c4*/ 	.short	0x010a
        /*05c6*/ 	.byte	0x05
	.zero		1


	//   ....[77]....
        /*05c8*/ 	.word	0x00002af0
        /*05cc*/ 	.word	0x000000ff
        /*05d0*/ 	.word	0x00000000
        /*05d4*/ 	.short	0x010a
        /*05d6*/ 	.byte	0x05
	.zero		1


	//   ....[78]....
        /*05d8*/ 	.word	0x00002b80
        /*05dc*/ 	.word	0x000000ff
        /*05e0*/ 	.word	0x00000000
        /*05e4*/ 	.short	0x010a
        /*05e6*/ 	.byte	0x05
	.zero		1


	//   ....[79]....
        /*05e8*/ 	.word	0x00002c10
        /*05ec*/ 	.word	0x000000ff
        /*05f0*/ 	.word	0x00000000
        /*05f4*/ 	.short	0x010a
        /*05f6*/ 	.byte	0x05
	.zero		1


	//   ....[80]....
        /*05f8*/ 	.word	0x00002ca0
        /*05fc*/ 	.word	0x000000ff
        /*0600*/ 	.word	0x00000000
        /*0604*/ 	.short	0x010a
        /*0606*/ 	.byte	0x05
	.zero		1


	//   ....[81]....
        /*0608*/ 	.word	0x00002d30
        /*060c*/ 	.word	0x000000ff
        /*0610*/ 	.word	0x00000000
        /*0614*/ 	.short	0x010a
        /*0616*/ 	.byte	0x05
	.zero		1


	//   ....[82]....
        /*0618*/ 	.word	0x00002dc0
        /*061c*/ 	.word	0x000000ff
        /*0620*/ 	.word	0x00000000
        /*0624*/ 	.short	0x010a
        /*0626*/ 	.byte	0x05
	.zero		1


	//   ....[83]....
        /*0628*/ 	.word	0x00002e50
        /*062c*/ 	.word	0x000000ff
        /*0630*/ 	.word	0x00000000
        /*0634*/ 	.short	0x010a
        /*0636*/ 	.byte	0x05
	.zero		1


	//   ....[84]....
        /*0638*/ 	.word	0x00002ee0
        /*063c*/ 	.word	0x000000ff
        /*0640*/ 	.word	0x00000000
        /*0644*/ 	.short	0x010a
        /*0646*/ 	.byte	0x05
	.zero		1


	//   ....[85]....
        /*0648*/ 	.word	0x00002f70
        /*064c*/ 	.word	0x000000ff
        /*0650*/ 	.word	0x00000000
        /*0654*/ 	.short	0x010a
        /*0656*/ 	.byte	0x05
	.zero		1


	//   ....[86]....
        /*0658*/ 	.word	0x00003000
        /*065c*/ 	.word	0x000000ff
        /*0660*/ 	.word	0x00000000
        /*0664*/ 	.short	0x010a
        /*0666*/ 	.byte	0x05
	.zero		1


	//   ....[87]....
        /*0668*/ 	.word	0x00003090
        /*066c*/ 	.word	0x000000ff
        /*0670*/ 	.word	0x00000000
        /*0674*/ 	.short	0x010a
        /*0676*/ 	.byte	0x05
	.zero		1


	//   ....[88]....
        /*0678*/ 	.word	0x00003120
        /*067c*/ 	.word	0x000000ff
        /*0680*/ 	.word	0x00000000
        /*0684*/ 	.short	0x010a
        /*0686*/ 	.byte	0x05
	.zero		1


	//   ....[89]....
        /*0688*/ 	.word	0x000031b0
        /*068c*/ 	.word	0x000000ff
        /*0690*/ 	.word	0x00000000
        /*0694*/ 	.short	0x010a
        /*0696*/ 	.byte	0x05
	.zero		1


	//   ....[90]....
        /*0698*/ 	.word	0x00003240
        /*069c*/ 	.word	0x000000ff
        /*06a0*/ 	.word	0x00000000
        /*06a4*/ 	.short	0x010a
        /*06a6*/ 	.byte	0x05
	.zero		1


	//   ....[91]....
        /*06a8*/ 	.word	0x000032e0
        /*06ac*/ 	.word	0x00000000
        /*06b0*/ 	.word	0x00000000
        /*06b4*/ 	.short	0x010a
        /*06b6*/ 	.byte	0xff
	.zero		1


	//   ....[92]....
        /*06b8*/ 	.word	0x00003410
        /*06bc*/ 	.word	0x00000000
        /*06c0*/ 	.word	0x000001c0
        /*06c4*/ 	.short	0x010a
        /*06c6*/ 	.byte	0xff
	.zero		1


	//   ....[93]....
        /*06c8*/ 	.word	0x00003480
        /*06cc*/ 	.word	0x00000004
        /*06d0*/ 	.word	0x00000000
        /*06d4*/ 	.short	0x0101
        /*06d6*/ 	.byte	0xff
	.zero		1


	//   ....[94]....
        /*06d8*/ 	.word	0x000034a0
        /*06dc*/ 	.word	0x000000ff
        /*06e0*/ 	.word	0x00000170
        /*06e4*/ 	.short	0x010a
        /*06e6*/ 	.byte	0x05
	.zero		1


	//   ....[95]....
        /*06e8*/ 	.word	0x000035c0
        /*06ec*/ 	.word	0x00000000
        /*06f0*/ 	.word	0x00000160
        /*06f4*/ 	.short	0x010a
        /*06f6*/ 	.byte	0xff
	.zero		1


	//   ....[96]....
        /*06f8*/ 	.word	0x000036c0
        /*06fc*/ 	.word	0x00000000
        /*0700*/ 	.word	0x00000000
        /*0704*/ 	.short	0x0101
        /*0706*/ 	.byte	0xff
	.zero		1


	//   ....[97]....
        /*0708*/ 	.word	0x00003750
        /*070c*/ 	.word	0x000000ff
        /*0710*/ 	.word	0x00000170
        /*0714*/ 	.short	0x0106
        /*0716*/ 	.byte	0x05
	.zero		1


	//   ....[98]....
        /*0718*/ 	.word	0x00003770
        /*071c*/ 	.word	0x000000ff
        /*0720*/ 	.word	0x00000170
        /*0724*/ 	.short	0x010a
        /*0726*/ 	.byte	0x05
	.zero		1


	//   ....[99]....
        /*0728*/ 	.word	0x00003800
        /*072c*/ 	.word	0x000000ff
        /*0730*/ 	.word	0x00000170
        /*0734*/ 	.short	0x0106
        /*0736*/ 	.byte	0x04
	.zero		1


	//   ....[100]....
        /*0738*/ 	.word	0x00003840
        /*073c*/ 	.word	0x00000000
        /*0740*/ 	.word	0x00000170
        /*0744*/ 	.short	0x010a
        /*0746*/ 	.byte	0xff
	.zero		1


	//   ....[101]....
        /*0748*/ 	.word	0x00003a80
        /*074c*/ 	.word	0x000000ff
        /*0750*/ 	.word	0x00000008
        /*0754*/ 	.short	0x010a
        /*0756*/ 	.byte	0x06
	.zero		1


	//   ....[102]....
        /*0758*/ 	.word	0x00003aa0
        /*075c*/ 	.word	0x000000ff
        /*0760*/ 	.word	0x00000008
        /*0764*/ 	.short	0x010a
        /*0766*/ 	.byte	0x06
	.zero		1


	//   ....[103]....
        /*0768*/ 	.word	0x00003c30
        /*076c*/ 	.word	0x000000ff
        /*0770*/ 	.word	0x00000008
        /*0774*/ 	.short	0x010a
        /*0776*/ 	.byte	0x06
	.zero		1


	//   ....[104]....
        /*0778*/ 	.word	0x00003c50
        /*077c*/ 	.word	0x000000ff
        /*0780*/ 	.word	0x00000008
        /*0784*/ 	.short	0x010a
        /*0786*/ 	.byte	0x06
	.zero		1


	//   ....[105]....
        /*0788*/ 	.word	0x00003d10
        /*078c*/ 	.word	0x000000ff
        /*0790*/ 	.word	0x00000000
        /*0794*/ 	.short	0x0101
        /*0796*/ 	.byte	0x07
	.zero		1


	//   ....[106]....
        /*0798*/ 	.word	0x00004010
        /*079c*/ 	.word	0x00000000
        /*07a0*/ 	.word	0x00000160
        /*07a4*/ 	.short	0x010a
        /*07a6*/ 	.byte	0xff
	.zero		1


	//   ....[107]....
        /*07a8*/ 	.word	0x000040d0
        /*07ac*/ 	.word	0x00000000
        /*07b0*/ 	.word	0x00000000
        /*07b4*/ 	.short	0x0101
        /*07b6*/ 	.byte	0xff
	.zero		1


	//   ....[108]....
        /*07b8*/ 	.word	0x00004190
        /*07bc*/ 	.word	0x000000ff
        /*07c0*/ 	.word	0x00000000
        /*07c4*/ 	.short	0x010a
        /*07c6*/ 	.byte	0x06
	.zero		1


	//   ....[109]....
        /*07c8*/ 	.word	0x000041a0
        /*07cc*/ 	.word	0x000000ff
        /*07d0*/ 	.word	0x000001a0
        /*07d4*/ 	.short	0x010a
        /*07d6*/ 	.byte	0x0a
	.zero		1


	//   ....[110]....
        /*07d8*/ 	.word	0x00004250
        /*07dc*/ 	.word	0x000000ff
        /*07e0*/ 	.word	0x00000000
        /*07e4*/ 	.short	0x010a
        /*07e6*/ 	.byte	0x09
	.zero		1


	//   ....[111]....
        /*07e8*/ 	.word	0x00004390
        /*07ec*/ 	.word	0x000000ff
        /*07f0*/ 	.word	0x00000000
        /*07f4*/ 	.short	0x010a
        /*07f6*/ 	.byte	0x06
	.zero		1


	//   ....[112]....
        /*07f8*/ 	.word	0x000045e0
        /*07fc*/ 	.word	0x000000ff
        /*0800*/ 	.word	0x00000000
        /*0804*/ 	.short	0x010a
        /*0806*/ 	.byte	0x07
	.zero		1


	//   ....[113]....
        /*0808*/ 	.word	0x00004670
        /*080c*/ 	.word	0x000000ff
        /*0810*/ 	.word	0x00000000
        /*0814*/ 	.short	0x010a
        /*0816*/ 	.byte	0x07
	.zero		1


	//   ....[114]....
        /*0818*/ 	.word	0x00004700
        /*081c*/ 	.word	0x000000ff
        /*0820*/ 	.word	0x00000000
        /*0824*/ 	.short	0x010a
        /*0826*/ 	.byte	0x07
	.zero		1


	//   ....[115]....
        /*0828*/ 	.word	0x000047a0
        /*082c*/ 	.word	0x00000000
        /*0830*/ 	.word	0x00000000
        /*0834*/ 	.short	0x010a
        /*0836*/ 	.byte	0xff
	.zero		1


	//   ....[116]....
        /*0838*/ 	.word	0x000047e0
        /*083c*/ 	.word	0x00000000
        /*0840*/ 	.word	0x00000000
        /*0844*/ 	.short	0x010a
        /*0846*/ 	.byte	0xff
	.zero		1


	//   ....[117]....
        /*0848*/ 	.word	0x00004850
        /*084c*/ 	.word	0x000000ff
        /*0850*/ 	.word	0x00000000
        /*0854*/ 	.short	0x0101
        /*0856*/ 	.byte	0x05
	.zero		1


	//   ....[118]....
        /*0858*/ 	.word	0x00004890
        /*085c*/ 	.word	0x000000ff
        /*0860*/ 	.word	0x000001e0
        /*0864*/ 	.short	0x010a
        /*0866*/ 	.byte	0x08
	.zero		1


	//   ....[119]....
        /*0868*/ 	.word	0x000048e0
        /*086c*/ 	.word	0x000000ff
        /*0870*/ 	.word	0x00000000
        /*0874*/ 	.short	0x0101
        /*0876*/ 	.byte	0x05
	.zero		1


	//   ....[120]....
        /*0878*/ 	.word	0x00004cf0
        /*087c*/ 	.word	0x00000000
        /*0880*/ 	.word	0x00000160
        /*0884*/ 	.short	0x010a
        /*0886*/ 	.byte	0xff
	.zero		1


	//   ....[121]....
        /*0888*/ 	.word	0x00004de0
        /*088c*/ 	.word	0x00000000
        /*0890*/ 	.word	0x00000000
        /*0894*/ 	.short	0x0101
        /*0896*/ 	.byte	0xff
	.zero		1


	//   ....[122]....
        /*0898*/ 	.word	0x00005100
        /*089c*/ 	.word	0x000000ff
        /*08a0*/ 	.word	0x00000158
        /*08a4*/ 	.short	0x010a
        /*08a6*/ 	.byte	0x06
	.zero		1


	//   ....[123]....
        /*08a8*/ 	.word	0x00005280
        /*08ac*/ 	.word	0x000000ff
        /*08b0*/ 	.word	0x00000148
        /*08b4*/ 	.short	0x010a
        /*08b6*/ 	.byte	0x06
	.zero		1


	//   ....[124]....
        /*08b8*/ 	.word	0x000055b0
        /*08bc*/ 	.word	0x000000ff
        /*08c0*/ 	.word	0x00000140
        /*08c4*/ 	.short	0x010b
        /*08c6*/ 	.byte	0x06
	.zero		1


	//   ....[125]....
        /*08c8*/ 	.word	0x000055d0
        /*08cc*/ 	.word	0x000000ff
        /*08d0*/ 	.word	0x00000000
        /*08d4*/ 	.short	0x0101
        /*08d6*/ 	.byte	0x25
	.zero		1


	//   ....[126]....
        /*08d8*/ 	.word	0x00005610
        /*08dc*/ 	.word	0x00000000
        /*08e0*/ 	.word	0x00000148
        /*08e4*/ 	.short	0x010a
        /*08e6*/ 	.byte	0xff
	.zero		1


	//   ....[127]....
        /*08e8*/ 	.word	0x00005990
        /*08ec*/ 	.word	0x00000000
        /*08f0*/ 	.word	0x00000160
        /*08f4*/ 	.short	0x010a
        /*08f6*/ 	.byte	0xff
	.zero		1


	//   ....[128]....
        /*08f8*/ 	.word	0x00005aa0
        /*08fc*/ 	.word	0x00000000
        /*0900*/ 	.word	0x00000000
        /*0904*/ 	.short	0x0101
        /*0906*/ 	.byte	0xff
	.zero		1


	//   ....[129]....
        /*0908*/ 	.word	0x00006540
        /*090c*/ 	.word	0x000000ff
        /*0910*/ 	.word	0x00000140
        /*0914*/ 	.short	0x010a
        /*0916*/ 	.byte	0x31
	.zero		1


	//   ....[130]....
        /*0918*/ 	.word	0x00006620
        /*091c*/ 	.word	0x000000f1
        /*0920*/ 	.word	0x00000180
        /*0924*/ 	.short	0x010a
        /*0926*/ 	.byte	0xff
	.zero		1


	//   ....[131]....
        /*0928*/ 	.word	0x000067b0
        /*092c*/ 	.word	0x000000ff
        /*0930*/ 	.word	0x00000140
        /*0934*/ 	.short	0x010a
        /*0936*/ 	.byte	0x31
	.zero		1


	//   ....[132]....
        /*0938*/ 	.word	0x000068b0
        /*093c*/ 	.word	0x000000ff
        /*0940*/ 	.word	0x00000000
        /*0944*/ 	.short	0x0101
        /*0946*/ 	.byte	0x04
	.zero		1


	//   ....[133]....
        /*0948*/ 	.word	0x00006910
        /*094c*/ 	.word	0x000000f1
        /*0950*/ 	.word	0x00000180
        /*0954*/ 	.short	0x010a
        /*0956*/ 	.byte	0xff
	.zero		1


	//   ....[134]....
        /*0958*/ 	.word	0x00006ee0
        /*095c*/ 	.word	0x000000f1
        /*0960*/ 	.word	0x00000000
        /*0964*/ 	.short	0x0101
        /*0966*/ 	.byte	0xff
	.zero		1


	//   ....[135]....
        /*0968*/ 	.word	0x00007d40
        /*096c*/ 	.word	0x00000003
        /*0970*/ 	.word	0x000001d0
        /*0974*/ 	.short	0x010a
        /*0976*/ 	.byte	0xff
	.zero		1


	//   ....[136]....
        /*0978*/ 	.word	0x00007da0
        /*097c*/ 	.word	0x00000002
        /*0980*/ 	.word	0x000000a0
        /*0984*/ 	.short	0x010a
        /*0986*/ 	.byte	0xff
	.zero		1


	//   ....[137]....
        /*0988*/ 	.word	0x00007e00
        /*098c*/ 	.word	0x00000002
        /*0990*/ 	.word	0x000000a0
        /*0994*/ 	.short	0x010a
        /*0996*/ 	.byte	0xff
	.zero		1


	//   ....[138]....
        /*0998*/ 	.word	0x00007e50
        /*099c*/ 	.word	0x00000002
        /*09a0*/ 	.word	0x00000160
        /*09a4*/ 	.short	0x010a
        /*09a6*/ 	.byte	0xff
	.zero		1


	//   ....[139]....
        /*09a8*/ 	.word	0x00007eb0
        /*09ac*/ 	.word	0x00000000
        /*09b0*/ 	.word	0x00000000
        /*09b4*/ 	.short	0x010a
        /*09b6*/ 	.byte	0xff
	.zero		1


	//   ....[140]....
        /*09b8*/ 	.word	0x00007f10
        /*09bc*/ 	.word	0x00000000
        /*09c0*/ 	.word	0x00000000
        /*09c4*/ 	.short	0x010a
        /*09c6*/ 	.byte	0xff
	.zero		1


	//   ....[141]....
        /*09c8*/ 	.word	0x00007f70
        /*09cc*/ 	.word	0x00000000
        /*09d0*/ 	.word	0x00000000
        /*09d4*/ 	.short	0x010a
        /*09d6*/ 	.byte	0xff
	.zero		1


	//   ....[142]....
        /*09d8*/ 	.word	0x00007fd0
        /*09dc*/ 	.word	0x00000000
        /*09e0*/ 	.word	0x00000000
        /*09e4*/ 	.short	0x010a
        /*09e6*/ 	.byte	0xff
	.zero		1


	//   ....[143]....
        /*09e8*/ 	.word	0x00008030
        /*09ec*/ 	.word	0x00000000
        /*09f0*/ 	.word	0x00000000
        /*09f4*/ 	.short	0x010a
        /*09f6*/ 	.byte	0xff
	.zero		1


	//   ....[144]....
        /*09f8*/ 	.word	0x00008090
        /*09fc*/ 	.word	0x00000000
        /*0a00*/ 	.word	0x00000000
        /*0a04*/ 	.short	0x010a
        /*0a06*/ 	.byte	0xff
	.zero		1


	//   ....[145]....
        /*0a08*/ 	.word	0x000080f0
        /*0a0c*/ 	.word	0x00000000
        /*0a10*/ 	.word	0x00000000
        /*0a14*/ 	.short	0x010a
        /*0a16*/ 	.byte	0xff
	.zero		1


	//   ....[146]....
        /*0a18*/ 	.word	0x00008150
        /*0a1c*/ 	.word	0x00000000
        /*0a20*/ 	.word	0x00000000
        /*0a24*/ 	.short	0x010a
        /*0a26*/ 	.byte	0xff
	.zero		1


	//   ....[147]....
        /*0a28*/ 	.word	0x000081b0
        /*0a2c*/ 	.word	0x00000000
        /*0a30*/ 	.word	0x00000000
        /*0a34*/ 	.short	0x010a
        /*0a36*/ 	.byte	0xff
	.zero		1


	//   ....[148]....
        /*0a38*/ 	.word	0x00008210
        /*0a3c*/ 	.word	0x00000000
        /*0a40*/ 	.word	0x00000000
        /*0a44*/ 	.short	0x010a
        /*0a46*/ 	.byte	0xff
	.zero		1


	//   ....[149]....
        /*0a48*/ 	.word	0x00008270
        /*0a4c*/ 	.word	0x00000000
        /*0a50*/ 	.word	0x00000000
        /*0a54*/ 	.short	0x010a
        /*0a56*/ 	.byte	0xff
	.zero		1


	//   ....[150]....
        /*0a58*/ 	.word	0x000082d0
        /*0a5c*/ 	.word	0x00000000
        /*0a60*/ 	.word	0x00000000
        /*0a64*/ 	.short	0x010a
        /*0a66*/ 	.byte	0xff
	.zero		1


	//   ....[151]....
        /*0a68*/ 	.word	0x00008330
        /*0a6c*/ 	.word	0x00000000
        /*0a70*/ 	.word	0x00000000
        /*0a74*/ 	.short	0x010a
        /*0a76*/ 	.byte	0xff
	.zero		1


	//   ....[152]....
        /*0a78*/ 	.word	0x00008390
        /*0a7c*/ 	.word	0x00000000
        /*0a80*/ 	.word	0x00000000
        /*0a84*/ 	.short	0x010a
        /*0a86*/ 	.byte	0xff
	.zero		1


	//   ....[153]....
        /*0a88*/ 	.word	0x000083f0
        /*0a8c*/ 	.word	0x00000000
        /*0a90*/ 	.word	0x00000000
        /*0a94*/ 	.short	0x010a
        /*0a96*/ 	.byte	0xff
	.zero		1


	//   ....[154]....
        /*0a98*/ 	.word	0x00008450
        /*0a9c*/ 	.word	0x00000000
        /*0aa0*/ 	.word	0x00000000
        /*0aa4*/ 	.short	0x010a
        /*0aa6*/ 	.byte	0xff
	.zero		1


	//   ....[155]....
        /*0aa8*/ 	.word	0x000084b0
        /*0aac*/ 	.word	0x00000000
        /*0ab0*/ 	.word	0x00000000
        /*0ab4*/ 	.short	0x010a
        /*0ab6*/ 	.byte	0xff
	.zero		1


	//   ....[156]....
        /*0ab8*/ 	.word	0x00008510
        /*0abc*/ 	.word	0x00000000
        /*0ac0*/ 	.word	0x00000000
        /*0ac4*/ 	.short	0x010a
        /*0ac6*/ 	.byte	0xff
	.zero		1


	//   ....[157]....
        /*0ac8*/ 	.word	0x00008570
        /*0acc*/ 	.word	0x00000000
        /*0ad0*/ 	.word	0x00000000
        /*0ad4*/ 	.short	0x010a
        /*0ad6*/ 	.byte	0xff
	.zero		1


	//   ....[158]....
        /*0ad8*/ 	.word	0x000085c0
        /*0adc*/ 	.word	0x00000000
        /*0ae0*/ 	.word	0x000001c0
        /*0ae4*/ 	.short	0x010a
        /*0ae6*/ 	.byte	0xff
	.zero		1


	//   ....[159]....
        /*0ae8*/ 	.word	0x00008620
        /*0aec*/ 	.word	0x00000000
        /*0af0*/ 	.word	0x00000170
        /*0af4*/ 	.short	0x010a
        /*0af6*/ 	.byte	0xff
	.zero		1


	//   ....[160]....
        /*0af8*/ 	.word	0x00008670
        /*0afc*/ 	.word	0x00000000
        /*0b00*/ 	.word	0x00000160
        /*0b04*/ 	.short	0x010a
        /*0b06*/ 	.byte	0xff
	.zero		1


	//   ....[161]....
        /*0b08*/ 	.word	0x000086d0
        /*0b0c*/ 	.word	0x00000000
        /*0b10*/ 	.word	0x00000170
        /*0b14*/ 	.short	0x010a
        /*0b16*/ 	.byte	0xff
	.zero		1


	//   ....[162]....
        /*0b18*/ 	.word	0x00008730
        /*0b1c*/ 	.word	0x00000000
        /*0b20*/ 	.word	0x00000008
        /*0b24*/ 	.short	0x010a
        /*0b26*/ 	.byte	0xff
	.zero		1


	//   ....[163]....
        /*0b28*/ 	.word	0x00008810
        /*0b2c*/ 	.word	0x00000000
        /*0b30*/ 	.word	0x00000008
        /*0b34*/ 	.short	0x010a
        /*0b36*/ 	.byte	0xff
	.zero		1


	//   ....[164]....
        /*0b38*/ 	.word	0x00008860
        /*0b3c*/ 	.word	0x00000000
        /*0b40*/ 	.word	0x00000160
        /*0b44*/ 	.short	0x010a
        /*0b46*/ 	.byte	0xff
	.zero		1


	//   ....[165]....
        /*0b48*/ 	.word	0x000088c0
        /*0b4c*/ 	.word	0x00000000
        /*0b50*/ 	.word	0x000001a0
        /*0b54*/ 	.short	0x010a
        /*0b56*/ 	.byte	0xff
	.zero		1


	//   ....[166]....
        /*0b58*/ 	.word	0x00008920
        /*0b5c*/ 	.word	0x00000000
        /*0b60*/ 	.word	0x00000000
        /*0b64*/ 	.short	0x010a
        /*0b66*/ 	.byte	0xff
	.zero		1


	//   ....[167]....
        /*0b68*/ 	.word	0x00008980
        /*0b6c*/ 	.word	0x00000000
        /*0b70*/ 	.word	0x00000000
        /*0b74*/ 	.short	0x010a
        /*0b76*/ 	.byte	0xff
	.zero		1


	//   ....[168]....
        /*0b78*/ 	.word	0x000089e0
        /*0b7c*/ 	.word	0x00000000
        /*0b80*/ 	.word	0x00000000
        /*0b84*/ 	.short	0x010a
        /*0b86*/ 	.byte	0xff
	.zero		1


	//   ....[169]....
        /*0b88*/ 	.word	0x00008a40
        /*0b8c*/ 	.word	0x00000000
        /*0b90*/ 	.word	0x00000000
        /*0b94*/ 	.short	0x010a
        /*0b96*/ 	.byte	0xff
	.zero		1


	//   ....[170]....
        /*0b98*/ 	.word	0x00008aa0
        /*0b9c*/ 	.word	0x00000000
        /*0ba0*/ 	.word	0x000001e0
        /*0ba4*/ 	.short	0x010a
        /*0ba6*/ 	.byte	0xff
	.zero		1


	//   ....[171]....
        /*0ba8*/ 	.word	0x00008af0
        /*0bac*/ 	.word	0x00000000
        /*0bb0*/ 	.word	0x00000160
        /*0bb4*/ 	.short	0x010a
        /*0bb6*/ 	.byte	0xff
	.zero		1


	//   ....[172]....
        /*0bb8*/ 	.word	0x00008b50
        /*0bbc*/ 	.word	0x00000000
        /*0bc0*/ 	.word	0x00000158
        /*0bc4*/ 	.short	0x010a
        /*0bc6*/ 	.byte	0xff
	.zero		1


	//   ....[173]....
        /*0bc8*/ 	.word	0x00008bb0
        /*0bcc*/ 	.word	0x00000003
        /*0bd0*/ 	.word	0x00000148
        /*0bd4*/ 	.short	0x010a
        /*0bd6*/ 	.byte	0xff
	.zero		1


	//   ....[174]....
        /*0bd8*/ 	.word	0x00008c00
        /*0bdc*/ 	.word	0x00000000
        /*0be0*/ 	.word	0x00000160
        /*0be4*/ 	.short	0x010a
        /*0be6*/ 	.byte	0xff
	.zero		1


	//   ....[175]....
        /*0be8*/ 	.word	0x00008c60
        /*0bec*/ 	.word	0x00000000
        /*0bf0*/ 	.word	0x00000140
        /*0bf4*/ 	.short	0x010a
        /*0bf6*/ 	.byte	0xff
	.zero		1


	//   ....[176]....
        /*0bf8*/ 	.word	0x00008cb0
        /*0bfc*/ 	.word	0x000000f1
        /*0c00*/ 	.word	0x00000180
        /*0c04*/ 	.short	0x010a
        /*0c06*/ 	.byte	0xff
	.zero		1


	//----- nvinfo : EIATTR_NUM_MBARRIERS
	.align		4
.L_47:
        /*0c08*/ 	.byte	0x03, 0x38
        /*0c0a*/ 	.short	0x003d


	//----- nvinfo : EIATTR_EXIT_INSTR_OFFSETS
	.align		4
        /*0c0c*/ 	.byte	0x04, 0x1c
        /*0c0e*/ 	.short	(.L_49 - .L_48)


	//   ....[0]....
.L_48:
        /*0c10*/ 	.word	0x00003310


	//   ....[1]....
        /*0c14*/ 	.word	0x00003810


	//   ....[2]....
        /*0c18*/ 	.word	0x00003870


	//   ....[3]....
        /*0c1c*/ 	.word	0x00004b10


	//   ....[4]....
        /*0c20*/ 	.word	0x00005640


	//   ....[5]....
        /*0c24*/ 	.word	0x00005680


	//   ....[6]....
        /*0c28*/ 	.word	0x00007d30


	//----- nvinfo : EIATTR_MAX_THREADS
	.align		4
.L_49:
        /*0c2c*/ 	.byte	0x04, 0x05
        /*0c2e*/ 	.short	(.L_51 - .L_50)
.L_50:
        /*0c30*/ 	.word	0x00000100
        /*0c34*/ 	.word	0x00000001
        /*0c38*/ 	.word	0x00000001


	//----- nvinfo : EIATTR_CRS_STACK_SIZE
	.align		4
.L_51:
        /*0c3c*/ 	.byte	0x04, 0x1e
        /*0c3e*/ 	.short	(.L_53 - .L_52)
.L_52:
        /*0c40*/ 	.word	0x00000000


	//----- nvinfo : EIATTR_CBANK_PARAM_SIZE
	.align		4
.L_53:
        /*0c44*/ 	.byte	0x03, 0x19
        /*0c46*/ 	.short	0x0800


	//----- nvinfo : EIATTR_PARAM_CBANK
	.align		4
        /*0c48*/ 	.byte	0x04, 0x0a
        /*0c4a*/ 	.short	(.L_55 - .L_54)
	.align		4
.L_54:
        /*0c4c*/ 	.word	index@(.nv.constant0._ZN7cutlass13device_kernelINS_4gemm6kernel13GemmUniversalIN4cute5tupleIJiiiiEEENS1_10collective13CollectiveMmaINS1_35MainloopSm100TmaUmmaWarpSpecializedILi20ELi2ELi4ENS5_IJNS4_1CILi2EEENSA_ILi1EEESC_EEEEENS5_IJNSA_ILi256EEENSA_ILi64EEESG_EEENS_12float_e4m3_tENS5_IJlSC_lEEESI_SJ_NS4_8TiledMMAINS4_8MMA_AtomIJNS4_10MMA_TraitsINS4_25SM100_MMA_F8F6F4_2x1SM_SSEJSI_SI_fSF_SG_NS4_17integral_constantINS4_4UMMA5MajorELSQ_0EEESR_NSO_INSP_7ScaleInELSS_0EEEST_EEEEEENS4_6LayoutINS5_IJSC_SC_SC_EEENS5_IJNSA_ILi0EEESY_SY_EEEEENS5_IJNS4_10UnderscoreES11_S11_EEEEENS4_18SM100_TMA_2SM_LOADENS4_14ComposedLayoutINS4_7SwizzleILi2ELi4ELi3EEENS4_18smem_ptr_flag_bitsILi8EEENSW_INS5_IJNSA_ILi8EEESG_EEENS5_IJSG_SC_EEEEEEEvNS4_8identityES14_S1E_vS1F_EENS_8epilogue10collective18CollectiveEpilogueINS1H_23Sm100TmaWarpSpecializedILi1ELi1ELi64ELb0ELb0EEEJNS5_IJNSA_ILi128EEESG_SG_EEENS5_IJNSW_IS1M_SC_EENSW_ISG_SC_EEEEESI_SJ_SI_SJ_NS1H_6fusion15FusionCallbacksIS1L_NS1R_17LinCombPerRowBiasISI_fSI_SI_fLi16ELNS_15FloatRoundStyleE2EEES1N_S1Q_JEEENS4_5SM1004TMEM4LOAD26SM100_TMEM_LOAD_32dp32b64xENS4_13SM90_TMA_LOADES1E_NS4_39AutoVectorizingCopyWithAssumedAlignmentILi128EEENS4_14SM90_TMA_STOREES1E_S23_S23_EEEvvEEEEvNT_6ParamsE)
        /*0c50*/ 	.short	0x0380
        /*0c52*/ 	.short	0x0800


	//----- nvinfo : EIATTR_SW_WAR
	.align		4
.L_55:
        /*0c54*/ 	.byte	0x04, 0x36
        /*0c56*/ 	.short	(.L_57 - .L_56)
.L_56:
        /*0c58*/ 	.word	0x00000008
.L_57:


//--------------------- .nv.callgraph             --------------------------
	.section	.nv.callgraph,"",@"SHT_CUDA_CALLGRAPH"
	.align	4
	.sectionentsize	8
	.align		4
        /*0000*/ 	.word	0x00000000
	.align		4
        /*0004*/ 	.word	0xffffffff
	.align		4
        /*0008*/ 	.word	index@(_ZN7cutlass13device_kernelINS_4gemm6kernel13GemmUniversalIN4cute5tupleIJiiiiEEENS1_10collective13CollectiveMmaINS1_35MainloopSm100TmaUmmaWarpSpecializedILi20ELi2ELi4ENS5_IJNS4_1CILi2EEENSA_ILi1EEESC_EEEEENS5_IJNSA_ILi256EEENSA_ILi64EEESG_EEENS_12float_e4m3_tENS5_IJlSC_lEEESI_SJ_NS4_8TiledMMAINS4_8MMA_AtomIJNS4_10MMA_TraitsINS4_25SM100_MMA_F8F6F4_2x1SM_SSEJSI_SI_fSF_SG_NS4_17integral_constantINS4_4UMMA5MajorELSQ_0EEESR_NSO_INSP_7ScaleInELSS_0EEEST_EEEEEENS4_6LayoutINS5_IJSC_SC_SC_EEENS5_IJNSA_ILi0EEESY_SY_EEEEENS5_IJNS4_10UnderscoreES11_S11_EEEEENS4_18SM100_TMA_2SM_LOADENS4_14ComposedLayoutINS4_7SwizzleILi2ELi4ELi3EEENS4_18smem_ptr_flag_bitsILi8EEENSW_INS5_IJNSA_ILi8EEESG_EEENS5_IJSG_SC_EEEEEEEvNS4_8identityES14_S1E_vS1F_EENS_8epilogue10collective18CollectiveEpilogueINS1H_23Sm100TmaWarpSpecializedILi1ELi1ELi64ELb0ELb0EEEJNS5_IJNSA_ILi128EEESG_SG_EEENS5_IJNSW_IS1M_SC_EENSW_ISG_SC_EEEEESI_SJ_SI_SJ_NS1H_6fusion15FusionCallbacksIS1L_NS1R_17LinCombPerRowBiasISI_fSI_SI_fLi16ELNS_15FloatRoundStyleE2EEES1N_S1Q_JEEENS4_5SM1004TMEM4LOAD26SM100_TMEM_LOAD_32dp32b64xENS4_13SM90_TMA_LOADES1E_NS4_39AutoVectorizingCopyWithAssumedAlignmentILi128EEENS4_14SM90_TMA_STOREES1E_S23_S23_EEEvvEEEEvNT_6ParamsE)
	.align		4
        /*000c*/ 	.word	index@(__assertfail)
	.align		4
        /*0010*/ 	.word	0x00000000
	.align		4
        /*0014*/ 	.word	0xfffffffe
	.align		4
        /*0018*/ 	.word	0x00000000
	.align		4
        /*001c*/ 	.word	0xfffffffd
	.align		4
        /*0020*/ 	.word	0x00000000
	.align		4
        /*0024*/ 	.word	0xfffffffc


//--------------------- .nv.constant4             --------------------------
	.section	.nv.constant4,"a",@progbits
	.align	8
	.align		8
.nv.constant4:
        /*0000*/ 	.dword	__assertfail
	.align		8
        /*0008*/ 	.dword	__unnamed_1
	.align		8
        /*0010*/ 	.dword	__unnamed_2
	.align		8
        /*0018*/ 	.dword	_ZN39_INTERNAL_02a03fe9_4_k_cu_60894b36_29144cuda3std3__45__cpo5beginE
	.align		8
        /*0020*/ 	.dword	_ZN39_INTERNAL_02a03fe9_4_k_cu_60894b36_29144cuda3std3__45__cpo3endE
	.align		8
        /*0028*/ 	.dword	_ZN39_INTERNAL_02a03fe9_4_k_cu_60894b36_29144cuda3std3__45__cpo6cbeginE
	.align		8
        /*0030*/ 	.dword	_ZN39_INTERNAL_02a03fe9_4_k_cu_60894b36_29144cuda3std3__45__cpo4cendE
	.align		8
        /*0038*/ 	.dword	_ZN39_INTERNAL_02a03fe9_4_k_cu_60894b36_29144cuda3std3__441_GLOBAL__N__02a03fe9_4_k_cu_60894b36_29146ignoreE
	.align		8
        /*0040*/ 	.dword	_ZN39_INTERNAL_02a03fe9_4_k_cu_60894b36_29144cuda3std3__419piecewise_constructE
	.align		8
        /*0048*/ 	.dword	_ZN39_INTERNAL_02a03fe9_4_k_cu_60894b36_29144cuda3std3__48in_placeE
	.align		8
        /*0050*/ 	.dword	_ZN39_INTERNAL_02a03fe9_4_k_cu_60894b36_29144cuda3std6ranges3__45__cpo4swapE
	.align		8
        /*0058*/ 	.dword	_ZN39_INTERNAL_02a03fe9_4_k_cu_60894b36_29144cuda3std6ranges3__45__cpo9iter_moveE
	.align		8
        /*0060*/ 	.dword	_ZN39_INTERNAL_02a03fe9_4_k_cu_60894b36_29144cute7productE
	.align		8
        /*0068*/ 	.dword	_ZN39_INTERNAL_02a03fe9_4_k_cu_60894b36_29144cute1_E
	.align		8
        /*0070*/ 	.dword	$str$25
	.align		8
        /*0078*/ 	.dword	$str$26
	.align		8
        /*0080*/ 	.dword	$str$27
	.align		8
        /*0088*/ 	.dword	$str$28


//--------------------- .text._ZN7cutlass13device_kernelINS_4gemm6kernel13GemmUniversalIN4cute5tupleIJiiiiEEENS1_10collective13CollectiveMmaINS1_35MainloopSm100TmaUmmaWarpSpecializedILi20ELi2ELi4ENS5_IJNS4_1CILi2EEENSA_ILi1EEESC_EEEEENS5_IJNSA_ILi256EEENSA_ILi64EEESG_EEENS_12float_e4m3_tENS5_IJlSC_lEEESI_SJ_NS4_8TiledMMAINS4_8MMA_AtomIJNS4_10MMA_TraitsINS4_25SM100_MMA_F8F6F4_2x1SM_SSEJSI_SI_fSF_SG_NS4_17integral_constantINS4_4UMMA5MajorELSQ_0EEESR_NSO_INSP_7ScaleInELSS_0EEEST_EEEEEENS4_6LayoutINS5_IJSC_SC_SC_EEENS5_IJNSA_ILi0EEESY_SY_EEEEENS5_IJNS4_10UnderscoreES11_S11_EEEEENS4_18SM100_TMA_2SM_LOADENS4_14ComposedLayoutINS4_7SwizzleILi2ELi4ELi3EEENS4_18smem_ptr_flag_bitsILi8EEENSW_INS5_IJNSA_ILi8EEESG_EEENS5_IJSG_SC_EEEEEEEvNS4_8identityES14_S1E_vS1F_EENS_8epilogue10collective18CollectiveEpilogueINS1H_23Sm100TmaWarpSpecializedILi1ELi1ELi64ELb0ELb0EEEJNS5_IJNSA_ILi128EEESG_SG_EEENS5_IJNSW_IS1M_SC_EENSW_ISG_SC_EEEEESI_SJ_SI_SJ_NS1H_6fusion15FusionCallbacksIS1L_NS1R_17LinCombPerRowBiasISI_fSI_SI_fLi16ELNS_15FloatRoundStyleE2EEES1N_S1Q_JEEENS4_5SM1004TMEM4LOAD26SM100_TMEM_LOAD_32dp32b64xENS4_13SM90_TMA_LOADES1E_NS4_39AutoVectorizingCopyWithAssumedAlignmentILi128EEENS4_14SM90_TMA_STOREES1E_S23_S23_EEEvvEEEEvNT_6ParamsE --------------------------
	.section	.text._ZN7cutlass13device_kernelINS_4gemm6kernel13GemmUniversalIN4cute5tupleIJiiiiEEENS1_10collective13CollectiveMmaINS1_35MainloopSm100TmaUmmaWarpSpecializedILi20ELi2ELi4ENS5_IJNS4_1CILi2EEENSA_ILi1EEESC_EEEEENS5_IJNSA_ILi256EEENSA_ILi64EEESG_EEENS_12float_e4m3_tENS5_IJlSC_lEEESI_SJ_NS4_8TiledMMAINS4_8MMA_AtomIJNS4_10MMA_TraitsINS4_25SM100_MMA_F8F6F4_2x1SM_SSEJSI_SI_fSF_SG_NS4_17integral_constantINS4_4UMMA5MajorELSQ_0EEESR_NSO_INSP_7ScaleInELSS_0EEEST_EEEEEENS4_6LayoutINS5_IJSC_SC_SC_EEENS5_IJNSA_ILi0EEESY_SY_EEEEENS5_IJNS4_10UnderscoreES11_S11_EEEEENS4_18SM100_TMA_2SM_LOADENS4_14ComposedLayoutINS4_7SwizzleILi2ELi4ELi3EEENS4_18smem_ptr_flag_bitsILi8EEENSW_INS5_IJNSA_ILi8EEESG_EEENS5_IJSG_SC_EEEEEEEvNS4_8identityES14_S1E_vS1F_EENS_8epilogue10collective18CollectiveEpilogueINS1H_23Sm100TmaWarpSpecializedILi1ELi1ELi64ELb0ELb0EEEJNS5_IJNSA_ILi128EEESG_SG_EEENS5_IJNSW_IS1M_SC_EENSW_ISG_SC_EEEEESI_SJ_SI_SJ_NS1H_6fusion15FusionCallbacksIS1L_NS1R_17LinCombPerRowBiasISI_fSI_SI_fLi16ELNS_15FloatRoundStyleE2EEES1N_S1Q_JEEENS4_5SM1004TMEM4LOAD26SM100_TMEM_LOAD_32dp32b64xENS4_13SM90_TMA_LOADES1E_NS4_39AutoVectorizingCopyWithAssumedAlignmentILi128EEENS4_14SM90_TMA_STOREES1E_S23_S23_EEEvvEEEEvNT_6ParamsE,"ax",@progbits
	.align	128
.text._ZN7cutlass13device_kernelINS_4gemm6kernel13GemmUniversalIN4cute5tupleIJiiiiEEENS1_10collective13CollectiveMmaINS1_35MainloopSm100TmaUmmaWarpSpecializedILi20ELi2ELi4ENS5_IJNS4_1CILi2EEENSA_ILi1EEESC_EEEEENS5_IJNSA_ILi256EEENSA_ILi64EEESG_EEENS_12float_e4m3_tENS5_IJlSC_lEEESI_SJ_NS4_8TiledMMAINS4_8MMA_AtomIJNS4_10MMA_TraitsINS4_25SM100_MMA_F8F6F4_2x1SM_SSEJSI_SI_fSF_SG_NS4_17integral_constantINS4_4UMMA5MajorELSQ_0EEESR_NSO_INSP_7ScaleInELSS_0EEEST_EEEEEENS4_6LayoutINS5_IJSC_SC_SC_EEENS5_IJNSA_ILi0EEESY_SY_EEEEENS5_IJNS4_10UnderscoreES11_S11_EEEEENS4_18SM100_TMA_2SM_LOADENS4_14ComposedLayoutINS4_7SwizzleILi2ELi4ELi3EEENS4_18smem_ptr_flag_bitsILi8EEENSW_INS5_IJNSA_ILi8EEESG_EEENS5_IJSG_SC_EEEEEEEvNS4_8identityES14_S1E_vS1F_EENS_8epilogue10collective18CollectiveEpilogueINS1H_23Sm100TmaWarpSpecializedILi1ELi1ELi64ELb0ELb0EEEJNS5_IJNSA_ILi128EEESG_SG_EEENS5_IJNSW_IS1M_SC_EENSW_ISG_SC_EEEEESI_SJ_SI_SJ_NS1H_6fusion15FusionCallbacksIS1L_NS1R_17LinCombPerRowBiasISI_fSI_SI_fLi16ELNS_15FloatRoundStyleE2EEES1N_S1Q_JEEENS4_5SM1004TMEM4LOAD26SM100_TMEM_LOAD_32dp32b64xENS4_13SM90_TMA_LOADES1E_NS4_39AutoVectorizingCopyWithAssumedAlignmentILi128EEENS4_14SM90_TMA_STOREES1E_S23_S23_EEEvvEEEEvNT_6ParamsE:
        .type           _ZN7cutlass13device_kernelINS_4gemm6kernel13GemmUniversalIN4cute5tupleIJiiiiEEENS1_10collective13CollectiveMmaINS1_35MainloopSm100TmaUmmaWarpSpecializedILi20ELi2ELi4ENS5_IJNS4_1CILi2EEENSA_ILi1EEESC_EEEEENS5_IJNSA_ILi256EEENSA_ILi64EEESG_EEENS_12float_e4m3_tENS5_IJlSC_lEEESI_SJ_NS4_8TiledMMAINS4_8MMA_AtomIJNS4_10MMA_TraitsINS4_25SM100_MMA_F8F6F4_2x1SM_SSEJSI_SI_fSF_SG_NS4_17integral_constantINS4_4UMMA5MajorELSQ_0EEESR_NSO_INSP_7ScaleInELSS_0EEEST_EEEEEENS4_6LayoutINS5_IJSC_SC_SC_EEENS5_IJNSA_ILi0EEESY_SY_EEEEENS5_IJNS4_10UnderscoreES11_S11_EEEEENS4_18SM100_TMA_2SM_LOADENS4_14ComposedLayoutINS4_7SwizzleILi2ELi4ELi3EEENS4_18smem_ptr_flag_bitsILi8EEENSW_INS5_IJNSA_ILi8EEESG_EEENS5_IJSG_SC_EEEEEEEvNS4_8identityES14_S1E_vS1F_EENS_8epilogue10collective18CollectiveEpilogueINS1H_23Sm100TmaWarpSpecializedILi1ELi1ELi64ELb0ELb0EEEJNS5_IJNSA_ILi128EEESG_SG_EEENS5_IJNSW_IS1M_SC_EENSW_ISG_SC_EEEEESI_SJ_SI_SJ_NS1H_6fusion15FusionCallbacksIS1L_NS1R_17LinCombPerRowBiasISI_fSI_SI_fLi16ELNS_15FloatRoundStyleE2EEES1N_S1Q_JEEENS4_5SM1004TMEM4LOAD26SM100_TMEM_LOAD_32dp32b64xENS4_13SM90_TMA_LOADES1E_NS4_39AutoVectorizingCopyWithAssumedAlignmentILi128EEENS4_14SM90_TMA_STOREES1E_S23_S23_EEEvvEEEEvNT_6ParamsE,@function
        .size           _ZN7cutlass13device_kernelINS_4gemm6kernel13GemmUniversalIN4cute5tupleIJiiiiEEENS1_10collective13CollectiveMmaINS1_35MainloopSm100TmaUmmaWarpSpecializedILi20ELi2ELi4ENS5_IJNS4_1CILi2EEENSA_ILi1EEESC_EEEEENS5_IJNSA_ILi256EEENSA_ILi64EEESG_EEENS_12float_e4m3_tENS5_IJlSC_lEEESI_SJ_NS4_8TiledMMAINS4_8MMA_AtomIJNS4_10MMA_TraitsINS4_25SM100_MMA_F8F6F4_2x1SM_SSEJSI_SI_fSF_SG_NS4_17integral_constantINS4_4UMMA5MajorELSQ_0EEESR_NSO_INSP_7ScaleInELSS_0EEEST_EEEEEENS4_6LayoutINS5_IJSC_SC_SC_EEENS5_IJNSA_ILi0EEESY_SY_EEEEENS5_IJNS4_10UnderscoreES11_S11_EEEEENS4_18SM100_TMA_2SM_LOADENS4_14ComposedLayoutINS4_7SwizzleILi2ELi4ELi3EEENS4_18smem_ptr_flag_bitsILi8EEENSW_INS5_IJNSA_ILi8EEESG_EEENS5_IJSG_SC_EEEEEEEvNS4_8identityES14_S1E_vS1F_EENS_8epilogue10collective18CollectiveEpilogueINS1H_23Sm100TmaWarpSpecializedILi1ELi1ELi64ELb0ELb0EEEJNS5_IJNSA_ILi128EEESG_SG_EEENS5_IJNSW_IS1M_SC_EENSW_ISG_SC_EEEEESI_SJ_SI_SJ_NS1H_6fusion15FusionCallbacksIS1L_NS1R_17LinCombPerRowBiasISI_fSI_SI_fLi16ELNS_15FloatRoundStyleE2EEES1N_S1Q_JEEENS4_5SM1004TMEM4LOAD26SM100_TMEM_LOAD_32dp32b64xENS4_13SM90_TMA_LOADES1E_NS4_39AutoVectorizingCopyWithAssumedAlignmentILi128EEENS4_14SM90_TMA_STOREES1E_S23_S23_EEEvvEEEEvNT_6ParamsE,(.L_x_199 - _ZN7cutlass13device_kernelINS_4gemm6kernel13GemmUniversalIN4cute5tupleIJiiiiEEENS1_10collective13CollectiveMmaINS1_35MainloopSm100TmaUmmaWarpSpecializedILi20ELi2ELi4ENS5_IJNS4_1CILi2EEENSA_ILi1EEESC_EEEEENS5_IJNSA_ILi256EEENSA_ILi64EEESG_EEENS_12float_e4m3_tENS5_IJlSC_lEEESI_SJ_NS4_8TiledMMAINS4_8MMA_AtomIJNS4_10MMA_TraitsINS4_25SM100_MMA_F8F6F4_2x1SM_SSEJSI_SI_fSF_SG_NS4_17integral_constantINS4_4UMMA5MajorELSQ_0EEESR_NSO_INSP_7ScaleInELSS_0EEEST_EEEEEENS4_6LayoutINS5_IJSC_SC_SC_EEENS5_IJNSA_ILi0EEESY_SY_EEEEENS5_IJNS4_10UnderscoreES11_S11_EEEEENS4_18SM100_TMA_2SM_LOADENS4_14ComposedLayoutINS4_7SwizzleILi2ELi4ELi3EEENS4_18smem_ptr_flag_bitsILi8EEENSW_INS5_IJNSA_ILi8EEESG_EEENS5_IJSG_SC_EEEEEEEvNS4_8identityES14_S1E_vS1F_EENS_8epilogue10collective18CollectiveEpilogueINS1H_23Sm100TmaWarpSpecializedILi1ELi1ELi64ELb0ELb0EEEJNS5_IJNSA_ILi128EEESG_SG_EEENS5_IJNSW_IS1M_SC_EENSW_ISG_SC_EEEEESI_SJ_SI_SJ_NS1H_6fusion15FusionCallbacksIS1L_NS1R_17LinCombPerRowBiasISI_fSI_SI_fLi16ELNS_15FloatRoundStyleE2EEES1N_S1Q_JEEENS4_5SM1004TMEM4LOAD26SM100_TMEM_LOAD_32dp32b64xENS4_13SM90_TMA_LOADES1E_NS4_39AutoVectorizingCopyWithAssumedAlignmentILi128EEENS4_14SM90_TMA_STOREES1E_S23_S23_EEEvvEEEEvNT_6ParamsE)
        .other          _ZN7cutlass13device_kernelINS_4gemm6kernel13GemmUniversalIN4cute5tupleIJiiiiEEENS1_10collective13CollectiveMmaINS1_35MainloopSm100TmaUmmaWarpSpecializedILi20ELi2ELi4ENS5_IJNS4_1CILi2EEENSA_ILi1EEESC_EEEEENS5_IJNSA_ILi256EEENSA_ILi64EEESG_EEENS_12float_e4m3_tENS5_IJlSC_lEEESI_SJ_NS4_8TiledMMAINS4_8MMA_AtomIJNS4_10MMA_TraitsINS4_25SM100_MMA_F8F6F4_2x1SM_SSEJSI_SI_fSF_SG_NS4_17integral_constantINS4_4UMMA5MajorELSQ_0EEESR_NSO_INSP_7ScaleInELSS_0EEEST_EEEEEENS4_6LayoutINS5_IJSC_SC_SC_EEENS5_IJNSA_ILi0EEESY_SY_EEEEENS5_IJNS4_10UnderscoreES11_S11_EEEEENS4_18SM100_TMA_2SM_LOADENS4_14ComposedLayoutINS4_7SwizzleILi2ELi4ELi3EEENS4_18smem_ptr_flag_bitsILi8EEENSW_INS5_IJNSA_ILi8EEESG_EEENS5_IJSG_SC_EEEEEEEvNS4_8identityES14_S1E_vS1F_EENS_8epilogue10collective18CollectiveEpilogueINS1H_23Sm100TmaWarpSpecializedILi1ELi1ELi64ELb0ELb0EEEJNS5_IJNSA_ILi128EEESG_SG_EEENS5_IJNSW_IS1M_SC_EENSW_ISG_SC_EEEEESI_SJ_SI_SJ_NS1H_6fusion15FusionCallbacksIS1L_NS1R_17LinCombPerRowBiasISI_fSI_SI_fLi16ELNS_15FloatRoundStyleE2EEES1N_S1Q_JEEENS4_5SM1004TMEM4LOAD26SM100_TMEM_LOAD_32dp32b64xENS4_13SM90_TMA_LOADES1E_NS4_39AutoVectorizingCopyWithAssumedAlignmentILi128EEENS4_14SM90_TMA_STOREES1E_S23_S23_EEEvvEEEEvNT_6ParamsE,@"STO_CUDA_ENTRY STV_DEFAULT"
_ZN7cutlass13device_kernelINS_4gemm6kernel13GemmUniversalIN4cute5tupleIJiiiiEEENS1_10collective13CollectiveMmaINS1_35MainloopSm100TmaUmmaWarpSpecializedILi20ELi2ELi4ENS5_IJNS4_1CILi2EEENSA_ILi1EEESC_EEEEENS5_IJNSA_ILi256EEENSA_ILi64EEESG_EEENS_12float_e4m3_tENS5_IJlSC_lEEESI_SJ_NS4_8TiledMMAINS4_8MMA_AtomIJNS4_10MMA_TraitsINS4_25SM100_MMA_F8F6F4_2x1SM_SSEJSI_SI_fSF_SG_NS4_17integral_constantINS4_4UMMA5MajorELSQ_0EEESR_NSO_INSP_7ScaleInELSS_0EEEST_EEEEEENS4_6LayoutINS5_IJSC_SC_SC_EEENS5_IJNSA_ILi0EEESY_SY_EEEEENS5_IJNS4_10UnderscoreES11_S11_EEEEENS4_18SM100_TMA_2SM_LOADENS4_14ComposedLayoutINS4_7SwizzleILi2ELi4ELi3EEENS4_18smem_ptr_flag_bitsILi8EEENSW_INS5_IJNSA_ILi8EEESG_EEENS5_IJSG_SC_EEEEEEEvNS4_8identityES14_S1E_vS1F_EENS_8epilogue10collective18CollectiveEpilogueINS1H_23Sm100TmaWarpSpecializedILi1ELi1ELi64ELb0ELb0EEEJNS5_IJNSA_ILi128EEESG_SG_EEENS5_IJNSW_IS1M_SC_EENSW_ISG_SC_EEEEESI_SJ_SI_SJ_NS1H_6fusion15FusionCallbacksIS1L_NS1R_17LinCombPerRowBiasISI_fSI_SI_fLi16ELNS_15FloatRoundStyleE2EEES1N_S1Q_JEEENS4_5SM1004TMEM4LOAD26SM100_TMEM_LOAD_32dp32b64xENS4_13SM90_TMA_LOADES1E_NS4_39AutoVectorizingCopyWithAssumedAlignmentILi128EEENS4_14SM90_TMA_STOREES1E_S23_S23_EEEvvEEEEvNT_6ParamsE:
[----:B------:R-:W1:Y:S01]  /*0000*/  LDC R1, c[0x0][0x37c] ;  /* 0x0000df00ff017b82 */ /* 0x000e620000000800 */
[----:B------:R-:W2:Y:S01]  /*0010*/  S2R R0, SR_TID.X ;  /* 0x0000000000007919 */ /* 0x000ea20000002100 */
[----:B------:R-:W3:Y:S06]  /*0020*/  LDCU.64 UR6, c[0x0][0x890] ;  /* 0x00011200ff0677ac */ /* 0x000eec0008000a00 */
[----:B------:R-:W4:Y:S01]  /*0030*/  S2UR UR37, SR_CgaCtaId ;  /* 0x00000000002579c3 */ /* 0x000f220000008800 */
[----:B------:R-:W-:Y:S02]  /*0040*/  PRMT R215, RZ, 0x7610, R215 ;  /* 0x00007610ffd77816 */ /* 0x000fe400000000d7 */
[----:B------:R-:W-:Y:S01]  /*0050*/  ELECT P1, URZ, PT ;  /* 0x0000000000ff782f */ /* 0x000fe20003820000 */
[----:B------:R-:W1:Y:S01]  /*0060*/  LDCU.64 UR46, c[0x0][0x358] ;  /* 0x00006b00ff2e77ac */ /* 0x000e620008000a00 */
[----:B---3--:R-:W-:-:S04]  /*0070*/  UISETP.NE.U32.AND UP0, UPT, UR6, URZ, UPT ;  /* 0x000000ff0600728c */ /* 0x008fc8000bf05070 */
[----:B------:R-:W-:Y:S02]  /*0080*/  UISETP.NE.AND.EX UP0, UPT, UR7, URZ, UPT, UP0 ;  /* 0x000000ff0700728c */ /* 0x000fe4000bf05300 */
[----:B----4-:R-:W-:Y:S02]  /*0090*/  ULOP3.LUT UR5, UR37, 0x1, URZ, 0xc0, !UPT ;  /* 0x0000000125057892 */ /* 0x010fe4000f8ec0ff */
[----:B------:R-:W-:Y:S01]  /*00a0*/  ULOP3.LUT UR4, UR37, 0x1, URZ, 0x3c, !UPT ;  /* 0x0000000125047892 */ /* 0x000fe2000f8e3cff */
[----:B--2---:R-:W-:-:S05]  /*00b0*/  SHF.R.U32.HI R225, RZ, 0x5, R0 ;  /* 0x00000005ffe17819 */ /* 0x004fca0000011600 */
[----:B------:R-:W2:Y:S02]  /*00c0*/  SHFL.IDX PT, R2, R225, RZ, 0x1f ;  /* 0x00001fffe1027589 */ /* 0x000ea400000e0000 */
[----:B--2---:R-:W-:Y:S01]  /*00d0*/  R2UR UR10, R2 ;  /* 0x00000000020a72ca */ /* 0x004fe200000e0000 */
[----:B-1----:R-:W-:-:S14]  /*00e0*/  BRA.U UP0, `(.L_x_0) ;  /* 0x00000001002c7547 */ /* 0x002fdc000b800000 */
[----:B------:R-:W1:Y:S02]  /*00f0*/  LDCU.64 UR8, c[0x0][0x888] ;  /* 0x00011100ff0877ac */ /* 0x000e640008000a00 */
[----:B-1----:R-:W-:-:S04]  /*0100*/  UISETP.NE.U32.AND UP0, UPT, UR8, URZ, UPT ;  /* 0x000000ff0800728c */ /* 0x002fc8000bf05070 */
[----:B------:R-:W-:-:S09]  /*0110*/  UISETP.NE.AND.EX UP0, UPT, UR9, URZ, UPT, UP0 ;  /* 0x000000ff0900728c */ /* 0x000fd2000bf05300 */
[----:B------:R-:W-:Y:S05]  /*0120*/  BRA.U !UP0, `(.L_x_1) ;  /* 0x0000000108107547 */ /* 0x000fea000b800000 */
[----:B------:R-:W1:Y:S02]  /*0130*/  LDC.64 R2, c[0x0][0x888] ;  /* 0x00022200ff027b82 */ /* 0x000e640000000a00 */
[----:B-1----:R1:W5:Y:S01]  /*0140*/  LDG.E R141, desc[UR46][R2.64] ;  /* 0x0000002e028d7981 */ /* 0x002362000c1e1900 */
[----:B------:R-:W-:Y:S01]  /*0150*/  HFMA2 R215, -RZ, RZ, 0, 5.9604644775390625e-08 ;  /* 0x00000001ffd77431 */ /* 0x000fe200000001ff */
[----:B------:R-:W-:Y:S05]  /*0160*/  BRA `(.L_x_0) ;  /* 0x00000000000c7947 */ /* 0x000fea0003800000 */
.L_x_1:
[----:B------:R-:W1:Y:S01]  /*0170*/  LDCU UR8, c[0x0][0x880] ;  /* 0x00011000ff0877ac */ /* 0x000e620008000800 */
[----:B------:R-:W-:Y:S01]  /*0180*/  HFMA2 R215, -RZ, RZ, 0, 5.9604644775390625e-08 ;  /* 0x00000001ffd77431 */ /* 0x000fe200000001ff */
[----:B-1----:R-:W-:-:S07]  /*0190*/  MOV R141, UR8 ;  /* 0x00000008008d7c02 */ /* 0x002fce0008000f00 */
.L_x_0:
[----:B------:R-:W2:Y:S02]  /*01a0*/  LDCU.64 UR8, c[0x0][0x8b0] ;  /* 0x00011600ff0877ac */ /* 0x000ea40008000a00 */
[----:B--2---:R-:W-:-:S04]  /*01b0*/  UISETP.NE.U32.AND UP0, UPT, UR8, URZ, UPT ;  /* 0x000000ff0800728c */ /* 0x004fc8000bf05070 */
[----:B------:R-:W-:-:S09]  /*01c0*/  UISETP.NE.AND.EX UP0, UPT, UR9, URZ, UPT, UP0 ;  /* 0x000000ff0900728c */ /* 0x000fd2000bf05300 */
[----:B------:R-:W-:Y:S05]  /*01d0*/  BRA.U UP0, `(.L_x_2) ;  /* 0x0000000100247547 */ /* 0x000fea000b800000 */
[----:B------:R-:W2:Y:S02]  /*01e0*/  LDCU.64 UR8, c[0x0][0x8a8] ;  /* 0x00011500ff0877ac */ /* 0x000ea40008000a00 */
[----:B--2---:R-:W-:-:S04]  /*01f0*/  UISETP.NE.U32.AND UP0, UPT, UR8, URZ, UPT ;  /* 0x000000ff0800728c */ /* 0x004fc8000bf05070 */
[----:B------:R-:W-:-:S09]  /*0200*/  UISETP.NE.AND.EX UP0, UPT, UR9, URZ, UPT, UP0 ;  /* 0x000000ff0900728c */ /* 0x000fd2000bf05300 */
[----:B------:R-:W-:Y:S05]  /*0210*/  BRA.U !UP0, `(.L_x_3) ;  /* 0x00000001080c7547 */ /* 0x000fea000b800000 */
[----:B-1----:R-:W1:Y:S02]  /*0220*/  LDC.64 R2, c[0x0][0x8a8] ;  /* 0x00022a00ff027b82 */ /* 0x002e640000000a00 */
[----:B-1----:R2:W5:Y:S01]  /*0230*/  LDG.E R139, desc[UR46][R2.64] ;  /* 0x0000002e028b7981 */ /* 0x002562000c1e1900 */
[----:B------:R-:W-:Y:S05]  /*0240*/  BRA `(.L_x_2) ;  /* 0x0000000000087947 */ /* 0x000fea0003800000 */
.L_x_3:
[----:B------:R-:W2:Y:S02]  /*0250*/  LDCU UR8, c[0x0][0x8a0] ;  /* 0x00011400ff0877ac */ /* 0x000ea40008000800 */
[----:B--2---:R-:W-:Y:S02]  /*0260*/  MOV R139, UR8 ;  /* 0x00000008008b7c02 */ /* 0x004fe40008000f00 */
.L_x_2:
[----:B-12---:R-:W-:Y:S01]  /*0270*/  IMAD.U32 R2, RZ, RZ, UR10 ;  /* 0x0000000aff027e24 */ /* 0x006fe2000f8e00ff */
[----:B------:R-:W-:Y:S04]  /*0280*/  BSSY.RECONVERGENT B0, `(.L_x_4) ;  /* 0x000000c000007945 */ /* 0x000fe80003800200 */
[C---:B------:R-:W-:Y:S02]  /*0290*/  ISETP.NE.OR P2, PT, R2.reuse, 0x1, !P1 ;  /* 0x000000010200780c */ /* 0x040fe40004f45670 */
[----:B------:R-:W-:-:S11]  /*02a0*/  ISETP.NE.OR P0, PT, R2, 0x3, !P1 ;  /* 0x000000030200780c */ /* 0x000fd60004f05670 */
[----:B------:R-:W-:Y:S05]  /*02b0*/  @P2 BRA `(.L_x_5) ;  /* 0x0000000000202947 */ /* 0x000fea0003800000 */
[----:B------:R-:W1:Y:S02]  /*02c0*/  LDCU.64 UR8, c[0x0][0x348] ;  /* 0x00006900ff0877ac */ /* 0x000e640008000a00 */
[----:B-1----:R-:W-:Y:S02]  /*02d0*/  UIADD3 UR12, UP1, UPT, UR8, 0x80, URZ ;  /* 0x00000080080c7890 */ /* 0x002fe4000ff3e0ff */
[----:B------:R-:W-:Y:S02]  /*02e0*/  UIADD3 UR8, UP0, UPT, UR8, 0x180, URZ ;  /* 0x0000018008087890 */ /* 0x000fe4000ff1e0ff */
[----:B------:R-:W-:Y:S02]  /*02f0*/  UIADD3.X UR13, UPT, UPT, URZ, UR9, URZ, UP1, !UPT ;  /* 0x00000009ff0d7290 */ /* 0x000fe40008ffe4ff */
[----:B------:R-:W-:-:S07]  /*0300*/  UIADD3.X UR9, UPT, UPT, URZ, UR9, URZ, UP0, !UPT ;  /* 0x00000009ff097290 */ /* 0x000fce00087fe4ff */
[----:B------:R1:W-:Y:S02]  /*0310*/  UTMACCTL.PF [UR12] ;  /* 0x000000000c0079b9 */ /* 0x0003e40008040000 */
[----:B------:R1:W-:Y:S02]  /*0320*/  UTMACCTL.PF [UR8] ;  /* 0x00000000080079b9 */ /* 0x0003e40008040000 */
[----:B-1----:R-:W-:Y:S01]  /*0330*/  NOP ;  /* 0x0000000000007918 */ /* 0x002fe20000000000 */
.L_x_5:
[----:B------:R-:W-:Y:S05]  /*0340*/  BSYNC.RECONVERGENT B0 ;  /* 0x0000000000007941 */ /* 0x000fea0003800200 */
.L_x_4:
[----:B------:R-:W-:Y:S04]  /*0350*/  BSSY.RECONVERGENT B0, `(.L_x_6) ;  /* 0x000000a000007945 */ /* 0x000fe80003800200 */
        /* <DEDUP_REMOVED lines=9> */
.L_x_7:
[----:B------:R-:W-:Y:S05]  /*03f0*/  BSYNC.RECONVERGENT B0 ;  /* 0x0000000000007941 */ /* 0x000fea0003800200 */
.L_x_6:
[----:B------:R-:W1:Y:S01]  /*0400*/  LDCU.64 UR8, c[0x0][0x888] ;  /* 0x00011100ff0877ac */ /* 0x000e620008000a00 */
[----:B------:R-:W-:Y:S02]  /*0410*/  UISETP.EQ.U32.AND UP1, UPT, UR6, URZ, UPT ;  /* 0x000000ff0600728c */ /* 0x000fe4000bf22070 */
[----:B------:R-:W-:Y:S02]  /*0420*/  UPLOP3.LUT UP5, UPT, UPT, UPT, UPT, 0x80, 0x8 ;  /* 0x000000000008789c */ /* 0x000fe40003faf070 */
[----:B-1----:R-:W-:-:S04]  /*0430*/  UISETP.NE.U32.AND UP0, UPT, UR8, URZ, UPT ;  /* 0x000000ff0800728c */ /* 0x002fc8000bf05070 */
[----:B------:R-:W-:-:S04]  /*0440*/  UISETP.NE.AND.EX UP0, UPT, UR9, URZ, UPT, UP0 ;  /* 0x000000ff0900728c */ /* 0x000fc8000bf05300 */
[----:B------:R-:W-:-:S04]  /*0450*/  UISETP.EQ.OR.EX UP2, UPT, UR7, URZ, !UP0, UP1 ;  /* 0x000000ff0700728c */ /* 0x000fc8000c742710 */
[----:B------:R-:W-:-:S05]  /*0460*/  UP2UR UR51, UPR, URZ, 0x4 ;  /* 0x00000004ff337883 */ /* 0x000fca0008000000 */
[----:B------:R-:W-:Y:S07]  /*0470*/  BRA.U !UP2, `(.L_x_8) ;  /* 0x000000010a207547 */ /* 0x000fee000b800000 */
[----:B------:R-:W-:Y:S01]  /*0480*/  UISETP.NE.U32.AND UP2, UPT, UR6, URZ, UPT ;  /* 0x000000ff0600728c */ /* 0x000fe2000bf45070 */
[----:B-----5:R-:W-:Y:S01]  /*0490*/  FSETP.NEU.AND P0, PT, R141, RZ, PT ;  /* 0x000000ff8d00720b */ /* 0x020fe20003f0d000 */
[----:B------:R-:W-:Y:S02]  /*04a0*/  USEL UR6, URZ, 0xffffffff, UP0 ;  /* 0xffffffffff067887 */ /* 0x000fe40008000000 */
[----:B------:R-:W-:-:S10]  /*04b0*/  UISETP.NE.AND.EX UP2, UPT, UR7, URZ, UPT, UP2 ;  /* 0x000000ff0700728c */ /* 0x000fd4000bf45320 */
[----:B------:R-:W-:Y:S01]  /*04c0*/  VOTEU.ANY UP1, P0 ;  /* 0x0000000000ff7886 */ /* 0x000fe20000020100 */
[----:B------:R-:W-:-:S04]  /*04d0*/  @!UP2 USEL UR6, URZ, 0xffffffff, UP1 ;  /* 0xffffffffff06a887 */ /* 0x000fc80008800000 */
[----:B------:R-:W-:-:S04]  /*04e0*/  ULOP3.LUT UR6, UR6, 0x1, URZ, 0xc0, !UPT ;  /* 0x0000000106067892 */ /* 0x000fc8000f8ec0ff */
[----:B------:R-:W-:-:S11]  /*04f0*/  UISETP.NE.U32.AND UP5, UPT, UR6, 0x1, UPT ;  /* 0x000000010600788c */ /* 0x000fd6000bfa5070 */
.L_x_8:
[----:B------:R-:W1:Y:S01]  /*0500*/  SHFL.IDX PT, R2, R225, RZ, 0x1f ;  /* 0x00001fffe1027589 */ /* 0x000e6200000e0000 */
[----:B------:R-:W-:-:S04]  /*0510*/  UISETP.NE.AND UP1, UPT, UR10, 0x2, UPT ;  /* 0x000000020a00788c */ /* 0x000fc8000bf25270 */
[----:B------:R-:W-:Y:S02]  /*0520*/  UISETP.EQ.AND UP2, UPT, UR5, URZ, !UP1 ;  /* 0x000000ff0500728c */ /* 0x000fe4000cf42270 */
[----:B------:R-:W-:-:S04]  /*0530*/  USEL UR7, URZ, 0x1, UP1 ;  /* 0x00000001ff077887 */ /* 0x000fc80008800000 */
[----:B------:R-:W-:Y:S02]  /*0540*/  PLOP3.LUT P5, PT, P1, PT, UP2, 0x80, 0x8 ;  /* 0x000000000008781c */ /* 0x000fe40000faf028 */
[----:B-1----:R-:W-:-:S13]  /*0550*/  ISETP.NE.AND P0, PT, R2, RZ, PT ;  /* 0x000000ff0200720c */ /* 0x002fda0003f05270 */
[----:B------:R-:W-:Y:S05]  /*0560*/  @P0 BRA `(.L_x_9) ;  /* 0x0000000000d00947 */ /* 0x000fea0003800000 */
[----:B------:R-:W-:Y:S01]  /*0570*/  ELECT P0, URZ, PT ;  /* 0x0000000000ff782f */ /* 0x000fe20003800000 */
[----:B------:R-:W-:-:S12]  /*0580*/  BSSY.RECONVERGENT B0, `(.L_x_9) ;  /* 0x0000032000007945 */ /* 0x000fd80003800200 */
[----:B------:R-:W-:Y:S05]  /*0590*/  @!P0 BRA `(.L_x_10) ;  /* 0x0000000000c08947 */ /* 0x000fea0003800000 */
[----:B------:R-:W-:Y:S01]  /*05a0*/  UMOV UR8, 0x400 ;  /* 0x0000040000087882 */ /* 0x000fe20000000000 */
[----:B------:R-:W-:Y:S01]  /*05b0*/  UMOV UR6, 0x1 ;  /* 0x0000000100067882 */ /* 0x000fe20000000000 */
[----:B------:R-:W-:Y:S02]  /*05c0*/  ULEA UR8, UR37, UR8, 0x18 ;  /* 0x0000000825087291 */ /* 0x000fe4000f8ec0ff */
[----:B------:R-:W-:-:S04]  /*05d0*/  UIADD3 UR12, UPT, UPT, -UR6, 0x100000, URZ ;  /* 0x00100000060c7890 */ /* 0x000fc8000fffe1ff */
[----:B------:R-:W-:Y:S02]  /*05e0*/  USHF.L.U32 UR13, UR12, 0xb, URZ ;  /* 0x0000000b0c0d7899 */ /* 0x000fe400080006ff */
[----:B------:R-:W-:Y:S01]  /*05f0*/  USHF.L.U32 UR12, UR12, 0x1, URZ ;  /* 0x000000010c0c7899 */ /* 0x000fe200080006ff */
[----:B------:R-:W1:Y:S11]  /*0600*/  FENCE.VIEW.ASYNC.S ;  /* 0x00000000000073c6 */ /* 0x000e760000000000 */
[----:B-1----:R1:W2:Y:S01]  /*0610*/  SYNCS.EXCH.64 URZ, [UR8], UR12 ;  /* 0x0000000c08ff75b2 */ /* 0x0022a20008000100 */
[----:B------:R1:W3:Y:S01]  /*0620*/  SYNCS.EXCH.64 URZ, [UR8+0xa0], UR12 ;  /* 0x0000a00c08ff75b2 */ /* 0x0002e20008000100 */
[----:B------:R1:W4:Y:S01]  /*0630*/  SYNCS.EXCH.64 URZ, [UR8+0x8], UR12 ;  /* 0x0000080c08ff75b2 */ /* 0x0003220008000100 */
[----:B------:R1:W1:Y:S01]  /*0640*/  SYNCS.EXCH.64 URZ, [UR8+0xa8], UR12 ;  /* 0x0000a80c08ff75b2 */ /* 0x0002620008000100 */
        /* <DEDUP_REMOVED lines=36> */
[----:B--234-:R-:W-:Y:S01]  /*0890*/  NOP ;  /* 0x0000000000007918 */ /* 0x01cfe20000000000 */
.L_x_10:
[----:B-1----:R-:W-:Y:S05]  /*08a0*/  BSYNC.RECONVERGENT B0 ;  /* 0x0000000000007941 */ /* 0x002fea0003800200 */
.L_x_9:
[----:B------:R-:W1:Y:S01]  /*08b0*/  SHFL.IDX PT, R2, R225, RZ, 0x1f ;  /* 0x00001fffe1027589 */ /* 0x000e6200000e0000 */
[----:B------:R-:W-:Y:S01]  /*08c0*/  NOP ;  /* 0x0000000000007918 */ /* 0x000fe20000000000 */
[----:B-1----:R-:W-:-:S13]  /*08d0*/  ISETP.NE.AND P0, PT, R2, 0x1, PT ;  /* 0x000000010200780c */ /* 0x002fda0003f05270 */
[----:B------:R-:W-:Y:S05]  /*08e0*/  @P0 BRA `(.L_x_11) ;  /* 0x00000000003c0947 */ /* 0x000fea0003800000 */
[----:B------:R-:W-:Y:S01]  /*08f0*/  UMOV UR9, 0x400 ;  /* 0x0000040000097882 */ /* 0x000fe20000000000 */
[----:B------:R-:W-:Y:S01]  /*0900*/  UMOV UR8, 0x20 ;  /* 0x0000002000087882 */ /* 0x000fe20000000000 */
[----:B------:R-:W-:Y:S01]  /*0910*/  UMOV UR6, 0x80 ;  /* 0x0000008000067882 */ /* 0x000fe20000000000 */
[----:B------:R-:W-:Y:S02]  /*0920*/  ULEA UR9, UR37, UR9, 0x18 ;  /* 0x0000000925097291 */ /* 0x000fe4000f8ec0ff */
[----:B------:R-:W-:-:S04]  /*0930*/  UIADD3 UR12, UPT, UPT, -UR8, 0x100000, URZ ;  /* 0x00100000080c7890 */ /* 0x000fc8000fffe1ff */
[----:B------:R-:W-:Y:S02]  /*0940*/  USHF.L.U32 UR13, UR12, 0xb, URZ ;  /* 0x0000000b0c0d7899 */ /* 0x000fe400080006ff */
[----:B------:R-:W-:Y:S02]  /*0950*/  USHF.L.U32 UR12, UR12, 0x1, URZ ;  /* 0x000000010c0c7899 */ /* 0x000fe400080006ff */
[----:B------:R-:W-:-:S04]  /*0960*/  UIADD3 UR14, UPT, UPT, -UR6, 0x100000, URZ ;  /* 0x00100000060e7890 */ /* 0x000fc8000fffe1ff */
[----:B------:R-:W-:Y:S02]  /*0970*/  USHF.L.U32 UR15, UR14, 0xb, URZ ;  /* 0x0000000b0e0f7899 */ /* 0x000fe400080006ff */
[----:B------:R-:W-:Y:S01]  /*0980*/  USHF.L.U32 UR14, UR14, 0x1, URZ ;  /* 0x000000010e0e7899 */ /* 0x000fe200080006ff */
[----:B------:R-:W-:Y:S01]  /*0990*/  ELECT P0, URZ, PT ;  /* 0x0000000000ff782f */ /* 0x000fe20003800000 */
[----:B------:R-:W1:Y:S02]  /*09a0*/  FENCE.VIEW.ASYNC.S ;  /* 0x00000000000073c6 */ /* 0x000e640000000000 */
[----:B-1----:R1:W2:Y:S08]  /*09b0*/  SYNCS.EXCH.64 URZ, [UR9+0x140], UR12 ;  /* 0x0001400c09ff75b2 */ /* 0x0022b00008000100 */
[----:B------:R1:W3:Y:S01]  /*09c0*/  SYNCS.EXCH.64 URZ, [UR9+0x148], UR14 ;  /* 0x0001480e09ff75b2 */ /* 0x0002e20008000100 */
[----:B------:R-:W-:Y:S01]  /*09d0*/  NOP ;  /* 0x0000000000007918 */ /* 0x000fe20000000000 */
.L_x_11:
[----:B------:R-:W4:Y:S01]  /*09e0*/  SHFL.IDX PT, R2, R225, RZ, 0x1f ;  /* 0x00001fffe1027589 */ /* 0x000f2200000e0000 */
[----:B------:R-:W-:Y:S01]  /*09f0*/  NOP ;  /* 0x0000000000007918 */ /* 0x000fe20000000000 */
[----:B----4-:R-:W-:-:S13]  /*0a00*/  ISETP.NE.AND P0, PT, R2, 0x3, PT ;  /* 0x000000030200780c */ /* 0x010fda0003f05270 */
[----:B------:R-:W-:Y:S05]  /*0a10*/  @P0 BRA `(.L_x_12) ;  /* 0x00000000002c0947 */ /* 0x000fea0003800000 */
[----:B------:R-:W-:Y:S01]  /*0a20*/  UMOV UR8, 0x400 ;  /* 0x0000040000087882 */ /* 0x000fe20000000000 */
[----:B------:R-:W-:Y:S01]  /*0a30*/  UMOV UR6, 0x20 ;  /* 0x0000002000067882 */ /* 0x000fe20000000000 */
[----:B------:R-:W-:Y:S02]  /*0a40*/  ULEA UR8, UR37, UR8, 0x18 ;  /* 0x0000000825087291 */ /* 0x000fe4000f8ec0ff */
[----:B-1----:R-:W-:-:S04]  /*0a50*/  UIADD3 UR12, UPT, UPT, -UR6, 0x100000, URZ ;  /* 0x00100000060c7890 */ /* 0x002fc8000fffe1ff */
[----:B------:R-:W-:Y:S02]  /*0a60*/  USHF.L.U32 UR13, UR12, 0xb, URZ ;  /* 0x0000000b0c0d7899 */ /* 0x000fe400080006ff */
[----:B------:R-:W-:Y:S01]  /*0a70*/  USHF.L.U32 UR12, UR12, 0x1, URZ ;  /* 0x000000010c0c7899 */ /* 0x000fe200080006ff */
[----:B------:R-:W-:Y:S01]  /*0a80*/  ELECT P0, URZ, PT ;  /* 0x0000000000ff782f */ /* 0x000fe20003800000 */
[----:B------:R-:W1:Y:S10]  /*0a90*/  FENCE.VIEW.ASYNC.S ;  /* 0x00000000000073c6 */ /* 0x000e740000000000 */
[----:B-1----:R4:W1:Y:S01]  /*0aa0*/  SYNCS.EXCH.64 URZ, [UR8+0x150], UR12 ;  /* 0x0001500c08ff75b2 */ /* 0x0028620008000100 */
[----:B------:R4:W1:Y:S02]  /*0ab0*/  SYNCS.EXCH.64 URZ, [UR8+0x158], UR12 ;  /* 0x0001580c08ff75b2 */ /* 0x0008640008000100 */
[----:B----4-:R-:W-:Y:S01]  /*0ac0*/  NOP ;  /* 0x0000000000007918 */ /* 0x010fe20000000000 */
.L_x_12:
[----:B------:R-:W4:Y:S01]  /*0ad0*/  SHFL.IDX PT, R2, R225, RZ, 0x1f ;  /* 0x00001fffe1027589 */ /* 0x000f2200000e0000 */
[----:B------:R-:W-:Y:S01]  /*0ae0*/  NOP ;  /* 0x0000000000007918 */ /* 0x000fe20000000000 */
[----:B----4-:R-:W-:-:S13]  /*0af0*/  ISETP.NE.AND P0, PT, R2, 0x4, PT ;  /* 0x000000040200780c */ /* 0x010fda0003f05270 */
[----:B------:R-:W-:Y:S05]  /*0b00*/  @P0 BRA `(.L_x_13) ;  /* 0x0000000000480947 */ /* 0x000fea0003800000 */
[----:B-1----:R-:W-:Y:S01]  /*0b10*/  UMOV UR9, 0x1e0 ;  /* 0x000001e000097882 */ /* 0x002fe20000000000 */
[----:B------:R-:W-:Y:S01]  /*0b20*/  UMOV UR8, 0x400 ;  /* 0x0000040000087882 */ /* 0x000fe20000000000 */
[----:B------:R-:W-:Y:S01]  /*0b30*/  USEL UR9, UR9, 0x1a0, UP5 ;  /* 0x000001a009097887 */ /* 0x000fe2000a800000 */
        /* <DEDUP_REMOVED lines=10> */
[----:B-1----:R4:W1:Y:S08]  /*0be0*/  SYNCS.EXCH.64 URZ, [UR8+0x160], UR12 ;  /* 0x0001600c08ff75b2 */ /* 0x0028700008000100 */
[----:B------:R4:W1:Y:S01]  /*0bf0*/  SYNCS.EXCH.64 URZ, [UR8+0x170], UR14 ;  /* 0x0001700e08ff75b2 */ /* 0x0008620008000100 */
[----:B------:R4:W1:Y:S01]  /*0c00*/  SYNCS.EXCH.64 URZ, [UR8+0x168], UR12 ;  /* 0x0001680c08ff75b2 */ /* 0x0008620008000100 */
[----:B------:R4:W1:Y:S02]  /*0c10*/  SYNCS.EXCH.64 URZ, [UR8+0x178], UR14 ;  /* 0x0001780e08ff75b2 */ /* 0x0008640008000100 */
[----:B----4-:R-:W-:Y:S01]  /*0c20*/  NOP ;  /* 0x0000000000007918 */ /* 0x010fe20000000000 */
.L_x_13:
[----:B------:R-:W4:Y:S01]  /*0c30*/  SHFL.IDX PT, R2, R225, RZ, 0x1f ;  /* 0x00001fffe1027589 */ /* 0x000f2200000e0000 */
[----:B------:R-:W-:Y:S01]  /*0c40*/  NOP ;  /* 0x0000000000007918 */ /* 0x000fe20000000000 */
[----:B----4-:R-:W-:-:S13]  /*0c50*/  ISETP.NE.AND P0, PT, R2, 0x5, PT ;  /* 0x000000050200780c */ /* 0x010fda0003f05270 */
[----:B------:R-:W-:Y:S05]  /*0c60*/  @P0 BRA `(.L_x_14) ;  /* 0x0000000000540947 */ /* 0x000fea0003800000 */
[----:B-1----:R-:W-:Y:S01]  /*0c70*/  UMOV UR9, 0x400 ;  /* 0x0000040000097882 */ /* 0x002fe20000000000 */
        /* <DEDUP_REMOVED lines=14> */
[----:B------:R4:W1:Y:S01]  /*0d60*/  SYNCS.EXCH.64 URZ, [UR9+0x1a8], UR14 ;  /* 0x0001a80e09ff75b2 */ /* 0x0008620008000100 */
[----:B------:R4:W1:Y:S01]  /*0d70*/  SYNCS.EXCH.64 URZ, [UR9+0x190], UR12 ;  /* 0x0001900c09ff75b2 */ /* 0x0008620008000100 */
[----:B------:R4:W1:Y:S01]  /*0d80*/  SYNCS.EXCH.64 URZ, [UR9+0x1b0], UR14 ;  /* 0x0001b00e09ff75b2 */ /* 0x0008620008000100 */
[----:B------:R4:W1:Y:S01]  /*0d90*/  SYNCS.EXCH.64 URZ, [UR9+0x198], UR12 ;  /* 0x0001980c09ff75b2 */ /* 0x0008620008000100 */
[----:B------:R4:W1:Y:S02]  /*0da0*/  SYNCS.EXCH.64 URZ, [UR9+0x1b8], UR14 ;  /* 0x0001b80e09ff75b2 */ /* 0x0008640008000100 */
[----:B----4-:R-:W-:Y:S01]  /*0db0*/  NOP ;  /* 0x0000000000007918 */ /* 0x010fe20000000000 */
.L_x_14:
[----:B------:R-:W4:Y:S01]  /*0dc0*/  SHFL.IDX PT, R2, R225, RZ, 0x1f ;  /* 0x00001fffe1027589 */ /* 0x000f2200000e0000 */
[----:B------:R-:W-:Y:S01]  /*0dd0*/  ISETP.NE.OR P1, PT, RZ, UR10, !P1 ;  /* 0x0000000aff007c0c */ /* 0x000fe2000cf25670 */
        /* <DEDUP_REMOVED lines=12> */
[----:B------:R4:W1:Y:S01]  /*0ea0*/  SYNCS.EXCH.64 URZ, [UR8+0x1d0], UR12 ;  /* 0x0001d00c08ff75b2 */ /* 0x0008620008000100 */
[----:B------:R4:W1:Y:S01]  /*0eb0*/  SYNCS.EXCH.64 URZ, [UR8+0x1c8], UR12 ;  /* 0x0001c80c08ff75b2 */ /* 0x0008620008000100 */
[----:B------:R4:W1:Y:S02]  /*0ec0*/  SYNCS.EXCH.64 URZ, [UR8+0x1d8], UR12 ;  /* 0x0001d80c08ff75b2 */ /* 0x0008640008000100 */
[----:B----4-:R-:W-:Y:S01]  /*0ed0*/  NOP ;  /* 0x0000000000007918 */ /* 0x010fe20000000000 */
.L_x_15:
[----:B------:R-:W-:Y:S01]  /*0ee0*/  VOTEU.ALL UP1, P1 ;  /* 0x0000000000ff7886 */ /* 0x000fe20000820000 */
[----:B------:R-:W4:Y:S01]  /*0ef0*/  LDCU UR8, c[0x0][0x36c] ;  /* 0x00006d80ff0877ac */ /* 0x000f220008000800 */
[----:B------:R-:W-:Y:S01]  /*0f00*/  NOP ;  /* 0x0000000000007918 */ /* 0x000fe20000000000 */
[----:B------:R-:W-:Y:S01]  /*0f10*/  LOP3.LUT R11, R0, 0x1f, RZ, 0xc0, !PT ;  /* 0x0000001f000b7812 */ /* 0x000fe200078ec0ff */
[----:B-1----:R-:W-:Y:S01]  /*0f20*/  UMOV UR12, 0x20 ;  /* 0x00000020000c7882 */ /* 0x002fe20000000000 */
[----:B------:R-:W-:Y:S01]  /*0f30*/  @!UP1 UMOV UR6, 0x400 ;  /* 0x0000040000069882 */ /* 0x000fe20000000000 */
[----:B------:R-:W-:-:S04]  /*0f40*/  @!UP1 UIADD3 UR12, UPT, UPT, -UR12, 0x100000, URZ ;  /* 0x001000000c0c9890 */ /* 0x000fc8000fffe1ff */
[----:B------:R-:W-:Y:S02]  /*0f50*/  @!UP1 USHF.L.U32 UR13, UR12, 0xb, URZ ;  /* 0x0000000b0c0d9899 */ /* 0x000fe400080006ff */
[----:B------:R-:W-:Y:S02]  /*0f60*/  @!UP1 USHF.L.U32 UR12, UR12, 0x1, URZ ;  /* 0x000000010c0c9899 */ /* 0x000fe400080006ff */
[----:B------:R-:W-:Y:S01]  /*0f70*/  @!UP1 ULEA UR6, UR37, UR6, 0x18 ;  /* 0x0000000625069291 */ /* 0x000fe2000f8ec0ff */
[----:B------:R-:W-:Y:S01]  /*0f80*/  VOTEU.ALL UP1, P1 ;  /* 0x0000000000ff7886 */ /* 0x000fe20000820000 */
[----:B------:R-:W-:Y:S01]  /*0f90*/  UISETP.NE.AND UP4, UPT, UR10, URZ, UPT ;  /* 0x000000ff0a00728c */ /* 0x000fe2000bf85270 */
[----:B------:R-:W1:Y:S09]  /*0fa0*/  FENCE.VIEW.ASYNC.S ;  /* 0x00000000000073c6 */ /* 0x000e720000000000 */
[----:B-1----:R1:W1:Y:S01]  /*0fb0*/  @!UP1 SYNCS.EXCH.64 URZ, [UR6+0x1e0], UR12 ;  /* 0x0001e00c06ff95b2 */ /* 0x0022620008000100 */
[----:B----4-:R-:W-:-:S09]  /*0fc0*/  UISETP.EQ.U32.AND UP1, UPT, UR8, 0x1, UPT ;  /* 0x000000010800788c */ /* 0x010fd2000bf22070 */
[----:B------:R-:W-:Y:S05]  /*0fd0*/  BRA.U !UP1, `(.L_x_16) ;  /* 0x0000000109087547 */ /* 0x000fea000b800000 */
[----:B-123--:R-:W-:Y:S01]  /*0fe0*/  UCGABAR_ARV ;  /* 0x00000000000079c7 */ /* 0x00efe20008000000 */
[----:B------:R-:W-:Y:S05]  /*0ff0*/  BRA `(.L_x_17) ;  /* 0x0000000000047947 */ /* 0x000fea0003800000 */
.L_x_16:
[----:B-123--:R-:W-:Y:S01]  /*1000*/  NOP ;  /* 0x0000000000007918 */ /* 0x00efe20000000000 */
.L_x_17:
[----:B------:R-:W1:Y:S01]  /*1010*/  S2R R20, SR_CTAID.Y ;  /* 0x0000000000147919 */ /* 0x000e620000002600 */
[----:B------:R-:W-:-:S05]  /*1020*/  CS2R.32 R214, SR_CgaSize ;  /* 0x0000000000d67805 */ /* 0x000fca0000008a00 */
[----:B------:R-:W-:-:S05]  /*1030*/  IMAD R214, R214, -0xa0, RZ ;  /* 0xffffff60d6d67824 */ /* 0x000fca00078e02ff */
[----:B------:R-:W-:-:S14]  /*1040*/  R2UR UR6, R214 ;  /* 0x00000000d60672ca */ /* 0x000fdc00000e0000 */
[----:B------:R-:W2:Y:S01]  /*1050*/  LDCU UR6, c[0x0][UR6+0x2b4] ;  /* 0x00005680060677ac */ /* 0x000ea20008000800 */
[----:B------:R-:W3:Y:S01]  /*1060*/  LDC R10, c[0x0][0xb24] ;  /* 0x0002c900ff0a7b82 */ /* 0x000ee20000000800 */
[----:B------:R-:W-:Y:S01]  /*1070*/  PRMT R9, RZ, 0x7610, R9 ;  /* 0x00007610ff097816 */ /* 0x000fe20000000009 */
[----:B------:R-:W4:Y:S01]  /*1080*/  S2R R13, SR_CTAID.X ;  /* 0x00000000000d7919 */ /* 0x000f220000002500 */
[----:B------:R-:W-:-:S05]  /*1090*/  CS2R.32 R214, SR_CgaSize ;  /* 0x0000000000d67805 */ /* 0x000fca0000008a00 */
[----:B------:R-:W-:-:S05]  /*10a0*/  IMAD R214, R214, -0xa0, RZ ;  /* 0xffffff60d6d67824 */ /* 0x000fca00078e02ff */
[----:B------:R-:W-:-:S14]  /*10b0*/  R2UR UR8, R214 ;  /* 0x00000000d60872ca */ /* 0x000fdc00000e0000 */
[----:B------:R-:W2:Y:S01]  /*10c0*/  LDCU UR8, c[0x0][UR8+0x2b0] ;  /* 0x00005600080877ac */ /* 0x000ea20008000800 */
[----:B------:R-:W-:Y:S01]  /*10d0*/  PRMT R8, RZ, 0x7610, R8 ;  /* 0x00007610ff087816 */ /* 0x000fe20000000008 */
[----:B------:R-:W-:Y:S01]  /*10e0*/  UISETP.NE.AND UP2, UPT, UR10, 0x2, UPT ;  /* 0x000000020a00788c */ /* 0x000fe2000bf45270 */
[----:B------:R-:W-:-:S05]  /*10f0*/  CS2R.32 R3, SR_CgaSize ;  /* 0x0000000000037805 */ /* 0x000fca0000008a00 */
[----:B------:R-:W-:-:S06]  /*1100*/  IMAD R3, R3, -0xa0, RZ ;  /* 0xffffff6003037824 */ /* 0x000fcc00078e02ff */
[----:B------:R-:W2:Y:S01]  /*1110*/  LDC R3, c[0x0][R3+0x2a0] ;  /* 0x0000a80003037b82 */ /* 0x000ea20000000800 */
[----:B------:R-:W-:-:S05]  /*1120*/  CS2R.32 R2, SR_CgaSize ;  /* 0x0000000000027805 */ /* 0x000fca0000008a00 */
[----:B------:R-:W-:-:S06]  /*1130*/  IMAD R2, R2, -0xa0, RZ ;  /* 0xffffff6002027824 */ /* 0x000fcc00078e02ff */
[----:B------:R-:W2:Y:S08]  /*1140*/  LDC R2, c[0x0][R2+0x2a4] ;  /* 0x0000a90002027b82 */ /* 0x000eb00000000800 */
[----:B------:R-:W2:Y:S01]  /*1150*/  LDC R134, c[0x0][0xb24] ;  /* 0x0002c900ff867b82 */ /* 0x000ea20000000800 */
[----:B---3--:R-:W-:Y:S02]  /*1160*/  ISETP.GE.AND P0, PT, R10, 0x1, PT ;  /* 0x000000010a00780c */ /* 0x008fe40003f06270 */
[----:B-1----:R-:W-:-:S05]  /*1170*/  I2FP.F32.U32 R4, R20 ;  /* 0x0000001400047245 */ /* 0x002fca0000201000 */
[----:B------:R-:W1:Y:S01]  /*1180*/  S2UR UR36, SR_CTAID.Z ;  /* 0x00000000002479c3 */ /* 0x000e620000002700 */
[----:B----4-:R-:W-:Y:S01]  /*1190*/  I2FP.F32.U32 R5, R13 ;  /* 0x0000000d00057245 */ /* 0x010fe20000201000 */
[----:B--2---:R-:W-:Y:S01]  /*11a0*/  FMUL R4, R4, UR6 ;  /* 0x0000000604047c20 */ /* 0x004fe20008400000 */
[----:B------:R-:W2:Y:S01]  /*11b0*/  LDCU UR6, c[0x0][0xb30] ;  /* 0x00016600ff0677ac */ /* 0x000ea20008000800 */
[----:B------:R-:W-:Y:S02]  /*11c0*/  IMAD.MOV.U32 R21, RZ, RZ, R13 ;  /* 0x000000ffff157224 */ /* 0x000fe400078e000d */
[----:B------:R-:W-:Y:S01]  /*11d0*/  FMUL R5, R5, UR8 ;  /* 0x0000000805057c20 */ /* 0x000fe20008400000 */
[----:B------:R-:W3:Y:S08]  /*11e0*/  F2I.U32.TRUNC.NTZ R203, R4 ;  /* 0x0000000400cb7305 */ /* 0x000ef0000020f000 */
[----:B------:R-:W4:Y:S01]  /*11f0*/  F2I.U32.TRUNC.NTZ R214, R5 ;  /* 0x0000000500d67305 */ /* 0x000f22000020f000 */
[----:B--2---:R-:W-:Y:S01]  /*1200*/  UISETP.NE.AND UP3, UPT, UR6, 0x1, UPT ;  /* 0x000000010600788c */ /* 0x004fe2000bf65270 */
[----:B---3--:R-:W-:-:S05]  /*1210*/  IADD3 R203, PT, PT, -R203, RZ, RZ ;  /* 0x000000ffcbcb7210 */ /* 0x008fca0007ffe1ff */
[----:B------:R-:W-:Y:S02]  /*1220*/  IMAD R203, R2, R203, R20 ;  /* 0x000000cb02cb7224 */ /* 0x000fe400078e0214 */
[----:B----4-:R-:W-:-:S04]  /*1230*/  IMAD.MOV R214, RZ, RZ, -R214 ;  /* 0x000000ffffd67224 */ /* 0x010fc800078e0ad6 */
[----:B------:R-:W-:Y:S01]  /*1240*/  IMAD R214, R3, R214, R13 ;  /* 0x000000d603d67224 */ /* 0x000fe200078e020d */
[----:B-1----:R-:W-:Y:S06]  /*1250*/  BRA.U UP4, `(.L_x_18) ;  /* 0x0000000104287547 */ /* 0x002fec000b800000 */
[----:B------:R-:W-:Y:S01]  /*1260*/  ISETP.NE.AND P1, PT, R203, RZ, PT ;  /* 0x000000ffcb00720c */ /* 0x000fe20003f25270 */
[----:B------:R-:W-:Y:S01]  /*1270*/  IMAD.MOV.U32 R2, RZ, RZ, 0x3 ;  /* 0x00000003ff027424 */ /* 0x000fe200078e00ff */
[C---:B------:R-:W-:Y:S02]  /*1280*/  LOP3.LUT R3, R214.reuse, 0xfffffffe, RZ, 0xc0, !PT ;  /* 0xfffffffed6037812 */ /* 0x040fe400078ec0ff */
[----:B------:R-:W-:Y:S02]  /*1290*/  ISETP.LT.U32.OR P1, PT, R214, 0x2, !P1 ;  /* 0x00000002d600780c */ /* 0x000fe40004f21470 */
[----:B------:R-:W-:Y:S02]  /*12a0*/  SHF.L.U32 R2, R2, R3, RZ ;  /* 0x0000000302027219 */ /* 0x000fe400000006ff */
[----:B------:R-:W-:Y:S02]  /*12b0*/  SEL R5, RZ, 0x1, !P1 ;  /* 0x00000001ff057807 */ /* 0x000fe40004800000 */
[----:B------:R-:W-:-:S02]  /*12c0*/  SEL R4, RZ, 0x2, !P1 ;  /* 0x00000002ff047807 */ /* 0x000fc40004800000 */
[----:B------:R-:W-:-:S03]  /*12d0*/  PRMT R8, R2, 0x7610, R8 ;  /* 0x0000761002087816 */ /* 0x000fc60000000008 */
[----:B------:R-:W-:-:S05]  /*12e0*/  IMAD.IADD R4, R5, 0x1, R4 ;  /* 0x0000000105047824 */ /* 0x000fca00078e0204 */
[----:B------:R-:W-:Y:S02]  /*12f0*/  PRMT R9, R4, 0x7610, R9 ;  /* 0x0000761004097816 */ /* 0x000fe40000000009 */
.L_x_18:
[----:B------:R-:W-:Y:S05]  /*1300*/  @!P0 BRA `(.L_x_19) ;  /* 0x0000000000b88947 */ /* 0x000fea0003800000 */
[----:B------:R-:W1:Y:S01]  /*1310*/  LDC.64 R4, c[0x0][0xb18] ;  /* 0x0002c600ff047b82 */ /* 0x000e620000000a00 */
[----:B------:R-:W-:-:S07]  /*1320*/  ISETP.NE.AND P0, PT, R10, 0x1, PT ;  /* 0x000000010a00780c */ /* 0x000fce0003f05270 */
[----:B------:R-:W2:Y:S08]  /*1330*/  LDC R14, c[0x0][0xb0c] ;  /* 0x0002c300ff0e7b82 */ /* 0x000eb00000000800 */
[----:B------:R-:W3:Y:S08]  /*1340*/  LDC R17, c[0x0][0x370] ;  /* 0x0000dc00ff117b82 */ /* 0x000ef00000000800 */
[----:B------:R-:W4:Y:S01]  /*1350*/  LDC R15, c[0x0][0x374] ;  /* 0x0000dd00ff0f7b82 */ /* 0x000f220000000800 */
[----:B-1----:R-:W-:-:S07]  /*1360*/  ISETP.NE.AND P1, PT, R4, 0x1, PT ;  /* 0x000000010400780c */ /* 0x002fce0003f25270 */
[----:B------:R-:W3:Y:S01]  /*1370*/  LDC.64 R6, c[0x0][0xb10] ;  /* 0x0002c400ff067b82 */ /* 0x000ee20000000a00 */
[----:B--2---:R-:W-:-:S07]  /*1380*/  ISETP.NE.AND P2, PT, R14, 0x1, PT ;  /* 0x000000010e00780c */ /* 0x004fce0003f45270 */
[----:B------:R-:W1:Y:S08]  /*1390*/  LDC R12, c[0x0][0xb20] ;  /* 0x0002c800ff0c7b82 */ /* 0x000e700000000800 */
[----:B------:R-:W2:Y:S01]  /*13a0*/  LDC.64 R2, c[0x0][0xb28] ;  /* 0x0002ca00ff027b82 */ /* 0x000ea20000000a00 */
[----:B----4-:R-:W-:-:S04]  /*13b0*/  IMAD.HI.U32 R19, R15, R5, RZ ;  /* 0x000000050f137227 */ /* 0x010fc800078e00ff */
[----:B------:R-:W-:-:S04]  /*13c0*/  IMAD.HI.U32 R5, R20, R5, RZ ;  /* 0x0000000514057227 */ /* 0x000fc800078e00ff */
[----:B---3--:R-:W-:-:S04]  /*13d0*/  IMAD.HI.U32 R16, R17, R6, RZ ;  /* 0x0000000611107227 */ /* 0x008fc800078e00ff */
[----:B------:R-:W-:Y:S01]  /*13e0*/  IMAD.HI.U32 R18, R13, R6, RZ ;  /* 0x000000060d127227 */ /* 0x000fe200078e00ff */
[-C--:B------:R-:W-:Y:S02]  /*13f0*/  @P2 SHF.R.U32.HI R17, RZ, R7.reuse, R16 ;  /* 0x00000007ff112219 */ /* 0x080fe40000011610 */
[-C--:B-1----:R-:W-:Y:S02]  /*1400*/  @P1 SHF.R.U32.HI R15, RZ, R12.reuse, R19 ;  /* 0x0000000cff0f1219 */ /* 0x082fe40000011613 */
[----:B------:R-:W-:Y:S02]  /*1410*/  SHF.R.U32.HI R5, RZ, R12, R5 ;  /* 0x0000000cff057219 */ /* 0x000fe40000011605 */
[----:B------:R-:W-:Y:S02]  /*1420*/  SHF.R.U32.HI R18, RZ, R7, R18 ;  /* 0x00000007ff127219 */ /* 0x000fe40000011612 */
[----:B------:R-:W-:Y:S01]  /*1430*/  SEL R5, R20, R5, !P1 ;  /* 0x0000000514057207 */ /* 0x000fe20004800000 */
[----:B--2---:R-:W-:Y:S01]  /*1440*/  IMAD.HI.U32 R16, R15, R2, RZ ;  /* 0x000000020f107227 */ /* 0x004fe200078e00ff */
[----:B------:R-:W-:-:S02]  /*1450*/  SEL R21, R13, R18, !P2 ;  /* 0x000000120d157207 */ /* 0x000fc40005000000 */
[----:B------:R-:W-:Y:S01]  /*1460*/  IADD3 R7, PT, PT, -R5, RZ, RZ ;  /* 0x000000ff05077210 */ /* 0x000fe20007ffe1ff */
[----:B------:R-:W-:Y:S01]  /*1470*/  IMAD.HI.U32 R6, R17, R2, RZ ;  /* 0x0000000211067227 */ /* 0x000fe200078e00ff */
[----:B------:R-:W-:-:S03]  /*1480*/  @P0 SHF.R.U32.HI R15, RZ, R3, R16 ;  /* 0x00000003ff0f0219 */ /* 0x000fc60000011610 */
[----:B------:R-:W-:Y:S01]  /*1490*/  IMAD R7, R4, R7, R20 ;  /* 0x0000000704077224 */ /* 0x000fe200078e0214 */
[----:B------:R-:W-:Y:S01]  /*14a0*/  @P0 SHF.R.U32.HI R17, RZ, R3, R6 ;  /* 0x00000003ff110219 */ /* 0x000fe20000011606 */
[----:B------:R-:W-:-:S04]  /*14b0*/  IMAD R15, R15, R10, RZ ;  /* 0x0000000a0f0f7224 */ /* 0x000fc800078e02ff */
[----:B------:R-:W-:Y:S01]  /*14c0*/  IMAD R6, R17, R10, RZ ;  /* 0x0000000a11067224 */ /* 0x000fe200078e02ff */
[----:B------:R-:W-:-:S04]  /*14d0*/  ISETP.GE.AND P1, PT, R5, R15, PT ;  /* 0x0000000f0500720c */ /* 0x000fc80003f26270 */
[----:B------:R-:W-:Y:S01]  /*14e0*/  ISETP.GE.OR P1, PT, R21, R6, P1 ;  /* 0x000000061500720c */ /* 0x000fe20000f26670 */
[----:B------:R-:W-:-:S05]  /*14f0*/  IMAD.HI.U32 R6, R5, R2, RZ ;  /* 0x0000000205067227 */ /* 0x000fca00078e00ff */
[----:B------:R-:W-:-:S04]  /*1500*/  SHF.R.U32.HI R6, RZ, R3, R6 ;  /* 0x00000003ff067219 */ /* 0x000fc80000011606 */
[----:B------:R-:W-:-:S03]  /*1510*/  SEL R6, R5, R6, !P0 ;  /* 0x0000000605067207 */ /* 0x000fc60004000000 */
[----:B------:R-:W-:Y:S01]  /*1520*/  @!P1 IMAD.HI.U32 R12, R21, R2, RZ ;  /* 0x00000002150c9227 */ /* 0x000fe200078e00ff */
[----:B------:R-:W-:-:S04]  /*1530*/  IADD3 R2, PT, PT, -R6, RZ, RZ ;  /* 0x000000ff06027210 */ /* 0x000fc80007ffe1ff */
[----:B------:R-:W-:Y:S01]  /*1540*/  @!P1 SHF.R.U32.HI R12, RZ, R3, R12 ;  /* 0x00000003ff0c9219 */ /* 0x000fe2000001160c */
[----:B------:R-:W-:-:S03]  /*1550*/  IMAD R2, R10, R2, R5 ;  /* 0x000000020a027224 */ /* 0x000fc600078e0205 */
[----:B------:R-:W-:-:S05]  /*1560*/  @!P1 SEL R3, R21, R12, !P0 ;  /* 0x0000000c15039207 */ /* 0x000fca0004000000 */
[--C-:B------:R-:W-:Y:S02]  /*1570*/  @!P1 IMAD.IADD R6, R6, 0x1, -R3.reuse ;  /* 0x0000000106069824 */ /* 0x100fe400078e0a03 */
[----:B------:R-:W-:Y:S01]  /*1580*/  @!P1 IMAD R3, R2, R17, R3 ;  /* 0x0000001102039224 */ /* 0x000fe200078e0203 */
[----:B------:R-:W-:Y:S01]  /*1590*/  IADD3 R2, PT, PT, -R21, RZ, RZ ;  /* 0x000000ff15027210 */ /* 0x000fe20007ffe1ff */
[----:B------:R-:W-:Y:S02]  /*15a0*/  @!P1 IMAD R5, R6, R10, R21 ;  /* 0x0000000a06059224 */ /* 0x000fe400078e0215 */
[----:B------:R-:W-:Y:S02]  /*15b0*/  @!P1 IMAD.MOV.U32 R21, RZ, RZ, R3 ;  /* 0x000000ffff159224 */ /* 0x000fe400078e0003 */
[----:B------:R-:W-:Y:S02]  /*15c0*/  IMAD R2, R14, R2, R13 ;  /* 0x000000020e027224 */ /* 0x000fe400078e020d */
[----:B------:R-:W-:-:S02]  /*15d0*/  IMAD R20, R5, R4, R7 ;  /* 0x0000000405147224 */ /* 0x000fc400078e0207 */
[----:B------:R-:W-:Y:S02]  /*15e0*/  IMAD R21, R21, R14, R2 ;  /* 0x0000000e15157224 */ /* 0x000fe400078e0202 */
.L_x_19:
[----:B------:R-:W-:Y:S05]  /*15f0*/  BRA.U UP3, `(.L_x_20) ;  /* 0x0000000103407547 */ /* 0x000fea000b800000 */
[----:B------:R-:W1:Y:S08]  /*1600*/  LDC.64 R4, c[0x0][0xb10] ;  /* 0x0002c400ff047b82 */ /* 0x000e700000000a00 */
[----:B------:R-:W2:Y:S08]  /*1610*/  LDC.64 R2, c[0x0][0xb18] ;  /* 0x0002c600ff027b82 */ /* 0x000eb00000000a00 */
[----:B------:R-:W3:Y:S08]  /*1620*/  LDC R6, c[0x0][0xb20] ;  /* 0x0002c800ff067b82 */ /* 0x000ef00000000800 */
[----:B------:R-:W4:Y:S01]  /*1630*/  LDC R10, c[0x0][0xb0c] ;  /* 0x0002c300ff0a7b82 */ /* 0x000f220000000800 */
[----:B-1----:R-:W-:-:S05]  /*1640*/  IMAD.HI.U32 R4, R21, R4, RZ ;  /* 0x0000000415047227 */ /* 0x002fca00078e00ff */
[----:B------:R-:W-:Y:S01]  /*1650*/  SHF.R.U32.HI R4, RZ, R5, R4 ;  /* 0x00000005ff047219 */ /* 0x000fe20000011604 */
[----:B--2---:R-:W-:Y:S01]  /*1660*/  IMAD.HI.U32 R3, R20, R3, RZ ;  /* 0x0000000314037227 */ /* 0x004fe200078e00ff */
[----:B------:R-:W-:-:S04]  /*1670*/  ISETP.NE.AND P0, PT, R2, 0x1, PT ;  /* 0x000000010200780c */ /* 0x000fc80003f05270 */
[----:B---3--:R-:W-:-:S04]  /*1680*/  SHF.R.U32.HI R3, RZ, R6, R3 ;  /* 0x00000006ff037219 */ /* 0x008fc80000011603 */
[----:B------:R-:W-:Y:S02]  /*1690*/  SEL R3, R20, R3, !P0 ;  /* 0x0000000314037207 */ /* 0x000fe40004000000 */
[----:B----4-:R-:W-:-:S04]  /*16a0*/  ISETP.NE.AND P1, PT, R10, 0x1, PT ;  /* 0x000000010a00780c */ /* 0x010fc80003f25270 */
[----:B------:R-:W-:-:S05]  /*16b0*/  SEL R6, R21, R4, !P1 ;  /* 0x0000000415067207 */ /* 0x000fca0004800000 */
[----:B------:R-:W-:Y:S02]  /*16c0*/  IMAD.IADD R4, R3, 0x1, -R6 ;  /* 0x0000000103047824 */ /* 0x000fe400078e0a06 */
[----:B------:R-:W-:Y:S02]  /*16d0*/  IMAD.IADD R3, R6, 0x1, -R3 ;  /* 0x0000000106037824 */ /* 0x000fe400078e0a03 */
[----:B------:R-:W-:Y:S02]  /*16e0*/  IMAD R21, R4, R10, R21 ;  /* 0x0000000a04157224 */ /* 0x000fe400078e0215 */
[----:B------:R-:W-:Y:S02]  /*16f0*/  IMAD R20, R3, R2, R20 ;  /* 0x0000000203147224 */ /* 0x000fe400078e0214 */
.L_x_20:
[----:B------:R-:W-:Y:S05]  /*1700*/  BRA.U !UP1, `(.L_x_21) ;  /* 0x00000001090c7547 */ /* 0x000fea000b800000 */
[----:B------:R-:W-:Y:S01]  /*1710*/  UCGABAR_WAIT ;  /* 0x0000000000007dc7 */ /* 0x000fe20008000000 */
[----:B------:R-:W-:Y:S01]  /*1720*/  CCTL.IVALL ;  /* 0x00000000ff00798f */ /* 0x000fe20002000000 */
[----:B------:R-:W-:Y:S05]  /*1730*/  BRA `(.L_x_22) ;  /* 0x0000000000047947 */ /* 0x000fea0003800000 */
.L_x_21:
[----:B------:R-:W-:Y:S06]  /*1740*/  BAR.SYNC.DEFER_BLOCKING 0x0 ;  /* 0x0000000000007b1d */ /* 0x000fec0000010000 */
.L_x_22:
[----:B------:R-:W-:Y:S05]  /*1750*/  BRA.U UP2, `(.L_x_23) ;  /* 0x0000001902f47547 */ /* 0x000fea000b800000 */
[----:B------:R-:W1:Y:S01]  /*1760*/  LDCU UR15, c[0x0][0x38c] ;  /* 0x00007180ff0f77ac */ /* 0x000e620008000800 */
[----:B------:R-:W2:Y:S01]  /*1770*/  LDC R9, c[0x0][0x370] ;  /* 0x0000dc00ff097b82 */ /* 0x000ea20000000800 */
[C---:B------:R-:W-:Y:S01]  /*1780*/  IMAD.SHL.U32 R17, R13.reuse, 0x20, RZ ;  /* 0x000000200d117824 */ /* 0x040fe200078e00ff */
[----:B------:R-:W-:Y:S01]  /*1790*/  PLOP3.LUT P1, PT, PT, PT, UP5, 0x80, 0x8 ;  /* 0x000000000008781c */ /* 0x000fe20003f2f058 */
[----:B------:R-:W-:Y:S01]  /*17a0*/  UISETP.NE.AND UP1, UPT, UR10, URZ, UPT ;  /* 0x000000ff0a00728c */ /* 0x000fe2000bf25270 */
[----:B------:R-:W-:Y:S01]  /*17b0*/  IMAD.SHL.U32 R16, R13, 0x80, RZ ;  /* 0x000000800d107824 */ /* 0x000fe200078e00ff */
[----:B------:R-:W-:Y:S01]  /*17c0*/  ISETP.NE.AND P4, PT, R11, RZ, P5 ;  /* 0x000000ff0b00720c */ /* 0x000fe20002f85270 */
[----:B------:R-:W-:Y:S01]  /*17d0*/  IMAD.MOV.U32 R15, RZ, RZ, 0x1 ;  /* 0x00000001ff0f7424 */ /* 0x000fe200078e00ff */
[----:B------:R-:W-:Y:S01]  /*17e0*/  PLOP3.LUT P1, PT, P1, PT, PT, 0x8, 0x80 ;  /* 0x000000000080781c */ /* 0x000fe20000f2e170 */
[----:B------:R-:W3:Y:S01]  /*17f0*/  LDC R0, c[0x0][0x374] ;  /* 0x0000dd00ff007b82 */ /* 0x000ee20000000800 */
[----:B------:R-:W-:Y:S01]  /*1800*/  IMAD.MOV.U32 R14, RZ, RZ, RZ ;  /* 0x000000ffff0e7224 */ /* 0x000fe200078e00ff */
[----:B------:R-:W-:Y:S01]  /*1810*/  CS2R R12, SRZ ;  /* 0x00000000000c7805 */ /* 0x000fe2000001ff00 */
[----:B------:R-:W-:Y:S01]  /*1820*/  IMAD.MOV.U32 R10, RZ, RZ, 0x1 ;  /* 0x00000001ff0a7424 */ /* 0x000fe200078e00ff */
[----:B------:R-:W-:Y:S01]  /*1830*/  LOP3.LUT R17, R17, 0x20, RZ, 0xc0, !PT ;  /* 0x0000002011117812 */ /* 0x000fe200078ec0ff */
[----:B------:R-:W4:Y:S01]  /*1840*/  LDCU.64 UR24, c[0x0][0x348] ;  /* 0x00006900ff1877ac */ /* 0x000f220008000a00 */
[----:B-1----:R-:W-:-:S02]  /*1850*/  UIADD3 UR4, UPT, UPT, UR15, 0x3f, URZ ;  /* 0x0000003f0f047890 */ /* 0x002fc4000fffe0ff */
[----:B------:R-:W-:Y:S02]  /*1860*/  USEL UR7, UR7, 0x2, UP1 ;  /* 0x0000000207077887 */ /* 0x000fe40008800000 */
[----:B------:R-:W-:Y:S01]  /*1870*/  USHF.R.S32.HI UR22, URZ, 0x1f, UR4 ;  /* 0x0000001fff167899 */ /* 0x000fe20008011404 */
[----:B------:R-:W-:-:S03]  /*1880*/  UMOV UR13, URZ ;  /* 0x000000ff000d7c82 */ /* 0x000fc60008000000 */
[----:B------:R-:W-:Y:S02]  /*1890*/  ULEA.HI UR22, UR22, UR4, URZ, 0x6 ;  /* 0x0000000416167291 */ /* 0x000fe4000f8f30ff */
[----:B------:R-:W-:Y:S02]  /*18a0*/  UIADD3 UR4, UPT, UPT, UR15, -0x1, URZ ;  /* 0xffffffff0f047890 */ /* 0x000fe4000fffe0ff */
[----:B------:R-:W-:Y:S02]  /*18b0*/  USHF.R.S32.HI UR22, URZ, 0x6, UR22 ;  /* 0x00000006ff167899 */ /* 0x000fe40008011416 */
[----:B------:R-:W-:Y:S02]  /*18c0*/  UISETP.GE.U32.AND UP2, UPT, UR4, -0x7f, UPT ;  /* 0xffffff810400788c */ /* 0x000fe4000bf46070 */
[----:B------:R-:W-:Y:S02]  /*18d0*/  UISETP.LT.U32.AND UP0, UPT, UR22, 0x14, UPT ;  /* 0x000000141600788c */ /* 0x000fe4000bf01070 */
[----:B------:R-:W-:-:S02]  /*18e0*/  UIADD3 UR15, UPT, UPT, UR15, 0x7e, URZ ;  /* 0x0000007e0f0f7890 */ /* 0x000fc4000fffe0ff */
[----:B------:R-:W-:-:S04]  /*18f0*/  USEL UR21, UR22, 0x14, UP0 ;  /* 0x0000001416157887 */ /* 0x000fc80008000000 */
[----:B------:R-:W-:Y:S02]  /*1900*/  UIADD3 UR6, UPT, UPT, UR21, -0x1, URZ ;  /* 0xffffffff15067890 */ /* 0x000fe4000fffe0ff */
[----:B------:R-:W-:Y:S02]  /*1910*/  @UP2 UIADD3 UR6, UPT, UPT, UR21, URZ, URZ ;  /* 0x000000ff15062290 */ /* 0x000fe4000fffe0ff */
[----:B------:R-:W-:Y:S02]  /*1920*/  UIADD3 UR14, UPT, UPT, UR22, -UR21, URZ ;  /* 0x80000015160e7290 */ /* 0x000fe4000fffe0ff */
[----:B------:R-:W-:Y:S02]  /*1930*/  UIADD3 UR5, UPT, UPT, UR6, 0x1, URZ ;  /* 0x0000000106057890 */ /* 0x000fe4000fffe0ff */
[----:B--2-4-:R-:W-:-:S12]  /*1940*/  UIADD3 UR6, UPT, UPT, -UR6, URZ, URZ ;  /* 0x000000ff06067290 */ /* 0x014fd8000fffe1ff */
.L_x_43:
[----:B------:R-:W-:Y:S01]  /*1950*/  UISETP.NE.AND UP0, UPT, UR37, URZ, UPT ;  /* 0x000000ff2500728c */ /* 0x000fe2000bf05270 */
[----:B------:R-:W1:Y:S08]  /*1960*/  S2UR UR37, SR_CgaCtaId ;  /* 0x00000000002579c3 */ /* 0x000e700000008800 */
[----:B------:R-:W-:Y:S05]  /*1970*/  BRA.U UP0, `(.L_x_24) ;  /* 0x0000000100347547 */ /* 0x000fea000b800000 */
[----:B------:R-:W2:Y:S01]  /*1980*/  S2R R2, SR_CgaCtaId ;  /* 0x0000000000027919 */ /* 0x000ea20000008800 */
[----:B------:R-:W-:-:S04]  /*1990*/  MOV R3, 0x400 ;  /* 0x0000040000037802 */ /* 0x000fc80000000f00 */
[----:B--2---:R-:W-:Y:S02]  /*19a0*/  LEA R3, R2, R3, 0x18 ;  /* 0x0000000302037211 */ /* 0x004fe400078ec0ff */
[----:B------:R-:W-:-:S03]  /*19b0*/  SHF.L.U32 R2, R10, 0x1f, RZ ;  /* 0x0000001f0a027819 */ /* 0x000fc600000006ff */
[----:B------:R-:W-:-:S04]  /*19c0*/  IMAD R3, R12, 0x8, R3 ;  /* 0x000000080c037824 */ /* 0x000fc800078e0203 */
[----:B------:R-:W2:Y:S02]  /*19d0*/  SYNCS.PHASECHK.TRANS64.TRYWAIT P0, [R3+URZ+0x1d0], R2 ;  /* 0x0001d002030075a7 */ /* 0x000ea400080011ff */
[----:B--2---:R-:W-:Y:S05]  /*19e0*/  @!P0 BRA `(.L_x_25) ;  /* 0x0000006000d48947 */ /* 0x004fea0003800000 */
.L_x_131:
[----:B------:R-:W-:Y:S01]  /*19f0*/  VIADD R12, R12, 0x1 ;  /* 0x000000010c0c7836 */ /* 0x000fe20000000000 */
[----:B------:R2:W-:Y:S04]  /*1a00*/  SYNCS.ARRIVE.TRANS64.A1T0 RZ, [R3+URZ+0x1c0], RZ ;  /* 0x0001c0ff03ff79a7 */ /* 0x0005e800081000ff */
[----:B------:R-:W-:-:S04]  /*1a10*/  ISETP.NE.AND P0, PT, R12, 0x2, PT ;  /* 0x000000020c00780c */ /* 0x000fc80003f05270 */
[----:B------:R-:W-:Y:S02]  /*1a20*/  SEL R12, R12, RZ, P0 ;  /* 0x000000ff0c0c7207 */ /* 0x000fe40000000000 */
[----:B--2---:R-:W-:-:S04]  /*1a30*/  SEL R3, RZ, 0x1, P0 ;  /* 0x00000001ff037807 */ /* 0x004fc80000000000 */
[----:B------:R-:W-:-:S07]  /*1a40*/  LOP3.LUT R10, R10, R3, RZ, 0x3c, !PT ;  /* 0x000000030a0a7212 */ /* 0x000fce00078e3cff */
.L_x_24:
[----:B------:R-:W-:Y:S01]  /*1a50*/  UMOV UR4, 0x400 ;  /* 0x0000040000047882 */ /* 0x000fe20000000000 */
[----:B------:R-:W-:Y:S01]  /*1a60*/  LEA.HI R3, R21, R21, RZ, 0x1 ;  /* 0x0000001515037211 */ /* 0x000fe200078f08ff */
[----:B-1----:R-:W-:Y:S01]  /*1a70*/  ULEA UR4, UR37, UR4, 0x18 ;  /* 0x0000000425047291 */ /* 0x002fe2000f8ec0ff */
[----:B------:R-:W-:Y:S01]  /*1a80*/  SHF.L.U32 R2, R15, 0x1f, RZ ;  /* 0x0000001f0f027819 */ /* 0x000fe200000006ff */
[----:B------:R-:W-:Y:S01]  /*1a90*/  UISETP.GE.U32.AND UP0, UPT, UR15, 0x7f, UPT ;  /* 0x0000007f0f00788c */ /* 0x000fe2000bf06070 */
[----:B------:R-:W-:Y:S01]  /*1aa0*/  R2UR UR35, R16 ;  /* 0x00000000102372ca */ /* 0x000fe200000e0000 */
[----:B------:R-:W-:Y:S01]  /*1ab0*/  ULEA UR8, UR13, UR4, 0x3 ;  /* 0x000000040d087291 */ /* 0x000fe2000f8e18ff */
[----:B------:R-:W-:Y:S01]  /*1ac0*/  IMAD.SHL.U32 R3, R3, 0x80, RZ ;  /* 0x0000008003037824 */ /* 0x000fe200078e00ff */
[----:B------:R-:W-:Y:S01]  /*1ad0*/  R2UR UR11, R17 ;  /* 0x00000000110b72ca */ /* 0x000fe200000e0000 */
[----:B------:R-:W-:-:S03]  /*1ae0*/  UMOV UR23, URZ ;  /* 0x000000ff00177c82 */ /* 0x000fc60008000000 */
[----:B------:R-:W-:-:S03]  /*1af0*/  LOP3.LUT R3, R3, 0xffffff00, RZ, 0xc0, !PT ;  /* 0xffffff0003037812 */ /* 0x000fc600078ec0ff */
[----:B------:R1:W2:Y:S01]  /*1b00*/  SYNCS.PHASECHK.TRANS64.TRYWAIT P0, [UR8+0xa0], R2 ;  /* 0x0000a002ff0075a7 */ /* 0x0002a20008001108 */
[----:B------:R-:W-:Y:S02]  /*1b10*/  R2UR UR9, R3 ;  /* 0x00000000030972ca */ /* 0x000fe400000e0000 */
[----:B------:R-:W-:-:S11]  /*1b20*/  R2UR UR8, R20 ;  /* 0x00000000140872ca */ /* 0x000fd600000e0000 */
[----:B------:R-:W-:Y:S02]  /*1b30*/  ULOP3.LUT UR35, UR9, 0x80, UR35, 0xf8, !UPT ;  /* 0x0000008009237892 */ /* 0x000fe4000f8ef823 */
[----:B------:R-:W-:Y:S01]  /*1b40*/  ULEA UR11, UR8, UR11, 0x6 ;  /* 0x0000000b080b7291 */ /* 0x000fe2000f8e30ff */
[----:B------:R-:W-:Y:S11]  /*1b50*/  BRA.U !UP0, `(.L_x_26) ;  /* 0x0000000108c07547 */ /* 0x000ff6000b800000 */
[----:B------:R-:W-:Y:S01]  /*1b60*/  UMOV UR16, UR6 ;  /* 0x0000000600107c82 */ /* 0x000fe20008000000 */
[----:B------:R-:W-:Y:S01]  /*1b70*/  UMOV UR17, UR13 ;  /* 0x0000000d00117c82 */ /* 0x000fe20008000000 */
[----:B------:R-:W-:-:S05]  /*1b80*/  UMOV UR34, URZ ;  /* 0x000000ff00227c82 */ /* 0x000fca0008000000 */
.L_x_32:
[----:B------:R-:W-:Y:S01]  /*1b90*/  ULEA UR33, UR17, UR4, 0x3 ;  /* 0x0000000411217291 */ /* 0x000fe2000f8e18ff */
[----:B------:R-:W-:Y:S01]  /*1ba0*/  @P5 MOV R3, 0x5000 ;  /* 0x0000500000035802 */ /* 0x000fe20000000f00 */
[----:B-12-4-:R-:W-:Y:S10]  /*1bb0*/  @P0 BRA `(.L_x_27) ;  /* 0x00000000000c0947 */ /* 0x016ff40003800000 */
[----:B------:R-:W-:-:S04]  /*1bc0*/  SHF.L.U32 R5, R15, 0x1f, RZ ;  /* 0x0000001f0f057819 */ /* 0x000fc800000006ff */
[----:B------:R-:W2:Y:S02]  /*1bd0*/  SYNCS.PHASECHK.TRANS64.TRYWAIT P0, [UR33+0xa0], R5 ;  /* 0x0000a005ff0075a7 */ /* 0x000ea40008001121 */
[----:B--2---:R-:W-:Y:S05]  /*1be0*/  @!P0 BRA `(.L_x_28) ;  /* 0x0000006000688947 */ /* 0x004fea0003800000 */
.L_x_27:
[----:B------:R2:W-:Y:S01]  /*1bf0*/  @P5 SYNCS.ARRIVE.TRANS64 RZ, [UR33], R3 ;  /* 0x00000003ffff59a7 */ /* 0x0005e20008000021 */
[----:B------:R-:W-:Y:S02]  /*1c00*/  ULOP3.LUT UR8, UR7, 0x2, URZ, 0xfc, !UPT ;  /* 0x0000000207087892 */ /* 0x000fe4000f8efcff */
[----:B------:R-:W-:Y:S02]  /*1c10*/  UIADD3 UR16, UPT, UPT, UR16, 0x1, URZ ;  /* 0x0000000110107890 */ /* 0x000fe4000fffe0ff */
[----:B------:R-:W-:Y:S02]  /*1c20*/  UISETP.NE.AND UP0, UPT, UR8, 0x2, UPT ;  /* 0x000000020800788c */ /* 0x000fe4000bf05270 */
[----:B------:R-:W-:-:S07]  /*1c30*/  UISETP.NE.AND UP2, UPT, UR16, 0x1, UPT ;  /* 0x000000011000788c */ /* 0x000fce000bf45270 */
[----:B------:R-:W-:Y:S05]  /*1c40*/  BRA.U UP0, `(.L_x_29) ;  /* 0x0000000100047547 */ /* 0x000fea000b800000 */
[----:B------:R-:W-:Y:S05]  /*1c50*/  BPT.TRAP 0x1 ;  /* 0x000000040000795c */ /* 0x000fea0000300000 */
.L_x_29:
[----:B------:R-:W-:Y:S04]  /*1c60*/  BSSY.RECONVERGENT B0, `(.L_x_30) ;  /* 0x0000003000007945 */ /* 0x000fe80003800200 */
[----:B------:R-:W-:Y:S05]  /*1c70*/  @!P4 BRA `(.L_x_31) ;  /* 0x000000000004c947 */ /* 0x000fea0003800000 */
[----:B------:R-:W-:Y:S05]  /*1c80*/  BPT.TRAP 0x1 ;  /* 0x000000040000795c */ /* 0x000fea0000300000 */
.L_x_31:
[----:B------:R-:W-:Y:S05]  /*1c90*/  BSYNC.RECONVERGENT B0 ;  /* 0x0000000000007941 */ /* 0x000fea0003800200 */
.L_x_30:
[----:B------:R-:W-:Y:S02]  /*1ca0*/  UIADD3 UR13, UPT, UPT, UR17, 0x1, URZ ;  /* 0x00000001110d7890 */ /* 0x000fe4000fffe0ff */
[----:B------:R-:W-:Y:S02]  /*1cb0*/  ULEA UR32, UR17, UR4, 0xd ;  /* 0x0000000411207291 */ /* 0x000fe4000f8e68ff */
[----:B------:R-:W-:Y:S02]  /*1cc0*/  UISETP.NE.AND UP0, UPT, UR13, 0x14, UPT ;  /* 0x000000140d00788c */ /* 0x000fe4000bf05270 */
[----:B------:R-:W-:Y:S02]  /*1cd0*/  UIADD3 UR28, UP1, UPT, UR24, 0x80, URZ ;  /* 0x00000080181c7890 */ /* 0x000fe4000ff3e0ff */
[----:B------:R-:W-:Y:S02]  /*1ce0*/  USEL UR9, URZ, 0x1, UP0 ;  /* 0x00000001ff097887 */ /* 0x000fe40008000000 */
[----:B------:R-:W-:-:S02]  /*1cf0*/  USEL UR13, UR13, URZ, UP0 ;  /* 0x000000ff0d0d7287 */ /* 0x000fc40008000000 */
[----:B------:R-:W-:Y:S02]  /*1d00*/  UIADD3 UR26, UP0, UPT, UR24, 0x180, URZ ;  /* 0x00000180181a7890 */ /* 0x000fe4000ff1e0ff */
[----:B------:R-:W-:Y:S01]  /*1d10*/  ULEA UR8, UR13, UR4, 0x3 ;  /* 0x000000040d087291 */ /* 0x000fe2000f8e18ff */
[----:B------:R-:W-:Y:S01]  /*1d20*/  LOP3.LUT R15, R15, UR9, RZ, 0x3c, !PT ;  /* 0x000000090f0f7c12 */ /* 0x000fe2000f8e3cff */
[----:B------:R-:W-:Y:S02]  /*1d30*/  ULOP3.LUT UR33, UR33, 0xfefffff8, URZ, 0xc0, !UPT ;  /* 0xfefffff821217892 */ /* 0x000fe4000f8ec0ff */
[----:B------:R-:W-:Y:S01]  /*1d40*/  UIADD3.X UR29, UPT, UPT, URZ, UR25, URZ, UP1, !UPT ;  /* 0x00000019ff1d7290 */ /* 0x000fe20008ffe4ff */
[----:B-1----:R-:W-:Y:S01]  /*1d50*/  SHF.L.U32 R2, R15, 0x1f, RZ ;  /* 0x0000001f0f027819 */ /* 0x002fe200000006ff */
[----:B------:R-:W-:Y:S02]  /*1d60*/  UIADD3 UR32, UPT, UPT, UR32, 0x4600, URZ ;  /* 0x0000460020207890 */ /* 0x000fe4000fffe0ff */
[----:B------:R-:W-:Y:S01]  /*1d70*/  UIADD3.X UR27, UPT, UPT, URZ, UR25, URZ, UP0, !UPT ;  /* 0x00000019ff1b7290 */ /* 0x000fe200087fe4ff */
[----:B------:R4:W1:Y:S01]  /*1d80*/  SYNCS.PHASECHK.TRANS64.TRYWAIT P0, [UR8+0xa0], R2 ;  /* 0x0000a002ff0075a7 */ /* 0x0008620008001108 */
[----:B------:R-:W-:Y:S01]  /*1d90*/  ULEA UR8, UR17, UR4, 0xb ;  /* 0x0000000411087291 */ /* 0x000fe2000f8e58ff */
[----:B------:R-:W-:Y:S01]  /*1da0*/  UMOV UR18, 0x0 ;  /* 0x0000000000127882 */ /* 0x000fe20000000000 */
[----:B------:R-:W-:-:S02]  /*1db0*/  UMOV UR19, 0x10000000 ;  /* 0x1000000000137882 */ /* 0x000fc40000000000 */
[----:B------:R-:W-:Y:S01]  /*1dc0*/  UIADD3 UR8, UPT, UPT, UR8, 0x2c600, URZ ;  /* 0x0002c60008087890 */ /* 0x000fe2000fffe0ff */
[----:B------:R2:W-:Y:S01]  /*1dd0*/  UTMALDG.3D.2CTA [UR32], [UR28], desc[UR18] ;  /* 0x000012201c0075b4 */ /* 0x0005e20008211000 */
[----:B------:R-:W-:Y:S01]  /*1de0*/  UMOV UR10, UR34 ;  /* 0x00000022000a7c82 */ /* 0x000fe20008000000 */
[----:B------:R-:W-:Y:S01]  /*1df0*/  UMOV UR12, UR36 ;  /* 0x00000024000c7c82 */ /* 0x000fe20008000000 */
[----:B------:R-:W-:Y:S01]  /*1e00*/  UMOV UR9, UR33 ;  /* 0x0000002100097c82 */ /* 0x000fe20008000000 */
[----:B------:R-:W-:Y:S01]  /*1e10*/  UMOV UR23, UR5 ;  /* 0x0000000500177c82 */ /* 0x000fe20008000000 */
[----:B------:R-:W-:-:S03]  /*1e20*/  UMOV UR17, UR13 ;  /* 0x0000000d00117c82 */ /* 0x000fc60008000000 */
[----:B------:R4:W-:Y:S01]  /*1e30*/  UTMALDG.3D.2CTA [UR8], [UR26], desc[UR18] ;  /* 0x000012081a0075b4 */ /* 0x0009e20008211000 */
[----:B--2---:R-:W-:Y:S01]  /*1e40*/  UIADD3 UR34, UPT, UPT, UR34, 0x40, URZ ;  /* 0x0000004022227890 */ /* 0x004fe2000fffe0ff */
[----:B------:R-:W-:Y:S11]  /*1e50*/  BRA.U UP2, `(.L_x_32) ;  /* 0xfffffffd024c7547 */ /* 0x000ff6000b83ffff */
.L_x_26:
[----:B----4-:R-:W-:Y:S01]  /*1e60*/  ULEA UR8, UR13, UR4, 0x3 ;  /* 0x000000040d087291 */ /* 0x010fe2000f8e18ff */
[----:B-1----:R-:W-:Y:S01]  /*1e70*/  SHF.L.U32 R2, R15, 0x1f, RZ ;  /* 0x0000001f0f027819 */ /* 0x002fe200000006ff */
[----:B------:R-:W-:Y:S01]  /*1e80*/  @!P1 SYNCS.ARRIVE.TRANS64.A1T0 RZ, [UR4+0x158], RZ ;  /* 0x000158ffffff99a7 */ /* 0x000fe20008100004 */
[----:B------:R-:W-:-:S06]  /*1e90*/  UISETP.GT.AND UP0, UPT, UR22, UR21, UPT ;  /* 0x000000151600728c */ /* 0x000fcc000bf04270 */
[----:B--2---:R1:W2:Y:S03]  /*1ea0*/  SYNCS.PHASECHK.TRANS64.TRYWAIT P0, [UR8+0xa0], R2 ;  /* 0x0000a002ff0075a7 */ /* 0x0042a60008001108 */
[----:B------:R-:W-:Y:S05]  /*1eb0*/  BRA.U !UP0, `(.L_x_33) ;  /* 0x0000000108c07547 */ /* 0x000fea000b800000 */
[----:B------:R-:W-:Y:S01]  /*1ec0*/  UIADD3 UR26, UPT, UPT, UR14, UR23, URZ ;  /* 0x000000170e1a7290 */ /* 0x000fe2000fffe0ff */
[----:B------:R-:W-:-:S11]  /*1ed0*/  UMOV UR27, UR13 ;  /* 0x0000000d001b7c82 */ /* 0x000fd60008000000 */
.L_x_39:
[----:B------:R-:W-:Y:S01]  /*1ee0*/  ULEA UR17, UR27, UR4, 0x3 ;  /* 0x000000041b117291 */ /* 0x000fe2000f8e18ff */
[----:B--2---:R-:W-:Y:S01]  /*1ef0*/  @P5 MOV R3, 0x5000 ;  /* 0x0000500000035802 */ /* 0x004fe20000000f00 */
[----:B-12---:R-:W-:Y:S10]  /*1f00*/  @P0 BRA `(.L_x_34) ;  /* 0x00000000000c0947 */ /* 0x006ff40003800000 */
[----:B------:R-:W-:-:S04]  /*1f10*/  SHF.L.U32 R5, R15, 0x1f, RZ ;  /* 0x0000001f0f057819 */ /* 0x000fc800000006ff */
[----:B------:R-:W2:Y:S02]  /*1f20*/  SYNCS.PHASECHK.TRANS64.TRYWAIT P0, [UR17+0xa0], R5 ;  /* 0x0000a005ff0075a7 */ /* 0x000ea40008001111 */
[----:B--2---:R-:W-:Y:S05]  /*1f30*/  @!P0 BRA `(.L_x_35) ;  /* 0x0000005c00ac8947 */ /* 0x004fea0003800000 */
.L_x_34:
[----:B------:R2:W-:Y:S01]  /*1f40*/  @P5 SYNCS.ARRIVE.TRANS64 RZ, [UR17], R3 ;  /* 0x00000003ffff59a7 */ /* 0x0005e20008000011 */
[----:B------:R-:W-:-:S04]  /*1f50*/  ULOP3.LUT UR8, UR7, 0x2, URZ, 0xfc, !UPT ;  /* 0x0000000207087892 */ /* 0x000fc8000f8efcff */
[----:B------:R-:W-:-:S09]  /*1f60*/  UISETP.NE.AND UP0, UPT, UR8, 0x2, UPT ;  /* 0x000000020800788c */ /* 0x000fd2000bf05270 */
[----:B------:R-:W-:Y:S05]  /*1f70*/  BRA.U UP0, `(.L_x_36) ;  /* 0x0000000100047547 */ /* 0x000fea000b800000 */
[----:B------:R-:W-:Y:S05]  /*1f80*/  BPT.TRAP 0x1 ;  /* 0x000000040000795c */ /* 0x000fea0000300000 */
.L_x_36:
[----:B------:R-:W-:Y:S04]  /*1f90*/  BSSY.RECONVERGENT B0, `(.L_x_37) ;  /* 0x0000003000007945 */ /* 0x000fe80003800200 */
[----:B------:R-:W-:Y:S05]  /*1fa0*/  @!P4 BRA `(.L_x_38) ;  /* 0x000000000004c947 */ /* 0x000fea0003800000 */
[----:B------:R-:W-:Y:S05]  /*1fb0*/  BPT.TRAP 0x1 ;  /* 0x000000040000795c */ /* 0x000fea0000300000 */
.L_x_38:
[----:B------:R-:W-:Y:S05]  /*1fc0*/  BSYNC.RECONVERGENT B0 ;  /* 0x0000000000007941 */ /* 0x000fea0003800200 */
.L_x_37:
        /* <DEDUP_REMOVED lines=9> */
[----:B------:R-:W-:Y:S02]  /*2060*/  USHF.L.U32 UR18, UR23, 0x6, URZ ;  /* 0x0000000617127899 */ /* 0x000fe400080006ff */
[----:B------:R-:W-:Y:S01]  /*2070*/  ULOP3.LUT UR17, UR17, 0xfefffff8, URZ, 0xc0, !UPT ;  /* 0xfefffff811117892 */ /* 0x000fe2000f8ec0ff */
[----:B-1----:R-:W-:Y:S01]  /*2080*/  SHF.L.U32 R2, R15, 0x1f, RZ ;  /* 0x0000001f0f027819 */ /* 0x002fe200000006ff */
[----:B------:R-:W-:Y:S02]  /*2090*/  UIADD3 UR16, UPT, UPT, UR16, 0x4600, URZ ;  /* 0x0000460010107890 */ /* 0x000fe4000fffe0ff */
[----:B------:R-:W-:Y:S01]  /*20a0*/  UIADD3.X UR33, UPT, UPT, URZ, UR25, URZ, UP1, !UPT ;  /* 0x00000019ff217290 */ /* 0x000fe20008ffe4ff */
[----:B------:R4:W1:Y:S01]  /*20b0*/  SYNCS.PHASECHK.TRANS64.TRYWAIT P0, [UR8+0xa0], R2 ;  /* 0x0000a002ff0075a7 */ /* 0x0008620008001108 */
[----:B------:R-:W-:-:S02]  /*20c0*/  ULEA UR8, UR27, UR4, 0xb ;  /* 0x000000041b087291 */ /* 0x000fc4000f8e58ff */
[----:B------:R-:W-:Y:S02]  /*20d0*/  UIADD3.X UR31, UPT, UPT, URZ, UR25, URZ, UP0, !UPT ;  /* 0x00000019ff1f7290 */ /* 0x000fe400087fe4ff */
[----:B------:R-:W-:Y:S01]  /*20e0*/  UIADD3 UR8, UPT, UPT, UR8, 0x2c600, URZ ;  /* 0x0002c60008087890 */ /* 0x000fe2000fffe0ff */
[----:B------:R-:W-:Y:S01]  /*20f0*/  UMOV UR28, 0x0 ;  /* 0x00000000001c7882 */ /* 0x000fe20000000000 */
[----:B------:R-:W-:Y:S01]  /*2100*/  UMOV UR29, 0x10000000 ;  /* 0x10000000001d7882 */ /* 0x000fe20000000000 */
[----:B------:R-:W-:Y:S01]  /*2110*/  UMOV UR19, UR35 ;  /* 0x0000002300137c82 */ /* 0x000fe20008000000 */
[----:B------:R-:W-:Y:S01]  /*2120*/  UMOV UR20, UR36 ;  /* 0x0000002400147c82 */ /* 0x000fe20008000000 */
[----:B------:R-:W-:Y:S01]  /*2130*/  UMOV UR12, UR36 ;  /* 0x00000024000c7c82 */ /* 0x000fe20008000000 */
[----:B------:R-:W-:Y:S01]  /*2140*/  UMOV UR9, UR17 ;  /* 0x0000001100097c82 */ /* 0x000fe20008000000 */
[----:B------:R-:W-:Y:S01]  /*2150*/  UMOV UR10, UR18 ;  /* 0x00000012000a7c82 */ /* 0x000fe20008000000 */
[----:B------:R4:W-:Y:S01]  /*2160*/  UTMALDG.3D.2CTA [UR16], [UR32], desc[UR28] ;  /* 0x00001c10200075b4 */ /* 0x0009e20008211000 */
[----:B------:R-:W-:Y:S01]  /*2170*/  UIADD3 UR23, UPT, UPT, UR23, 0x1, URZ ;  /* 0x0000000117177890 */ /* 0x000fe2000fffe0ff */
[----:B------:R-:W-:-:S03]  /*2180*/  UMOV UR27, UR13 ;  /* 0x0000000d001b7c82 */ /* 0x000fc60008000000 */
[----:B------:R-:W-:Y:S01]  /*2190*/  UISETP.NE.AND UP0, UPT, UR23, UR26, UPT ;  /* 0x0000001a1700728c */ /* 0x000fe2000bf05270 */
[----:B------:R4:W-:Y:S08]  /*21a0*/  UTMALDG.3D.2CTA [UR8], [UR30], desc[UR28] ;  /* 0x00001c081e0075b4 */ /* 0x0009f00008211000 */
[----:B----4-:R-:W-:Y:S05]  /*21b0*/  BRA.U UP0, `(.L_x_39) ;  /* 0xfffffffd00487547 */ /* 0x010fea000b83ffff */
.L_x_33:
[C---:B-1----:R-:W-:Y:S01]  /*21c0*/  LEA R2, R14.reuse, UR4, 0x3 ;  /* 0x000000040e027c11 */ /* 0x042fe2000f8e18ff */
[----:B------:R-:W-:Y:S01]  /*21d0*/  NOP ;  /* 0x0000000000007918 */ /* 0x000fe20000000000 */
[----:B--2---:R-:W-:Y:S02]  /*21e0*/  SHF.L.U32 R3, R13, 0x1f, RZ ;  /* 0x0000001f0d037819 */ /* 0x004fe400000006ff */
[----:B------:R-:W-:Y:S02]  /*21f0*/  LEA R4, R14, UR4, 0x4 ;  /* 0x000000040e047c11 */ /* 0x000fe4000f8e20ff */
[----:B------:R-:W1:Y:S02]  /*2200*/  SYNCS.PHASECHK.TRANS64.TRYWAIT P0, [R2+URZ+0x160], R3 ;  /* 0x00016003020075a7 */ /* 0x000e6400080011ff */
[----:B-1----:R-:W-:Y:S05]  /*2210*/  @!P0 BRA `(.L_x_40) ;  /* 0x0000005c000c8947 */ /* 0x002fea0003800000 */
.L_x_134:
[----:B------:R-:W2:Y:S01]  /*2220*/  LDS.128 R4, [R4+0x1f0] ;  /* 0x0001f00004047984 */ /* 0x000ea20000000c00 */
[----:B------:R-:W-:Y:S01]  /*2230*/  ISETP.GE.AND P0, PT, R134, 0x1, PT ;  /* 0x000000018600780c */ /* 0x000fe20003f06270 */
[----:B-1----:R-:W-:Y:S01]  /*2240*/  VIADD R2, R2, 0x170 ;  /* 0x0000017002027836 */ /* 0x002fe20000000000 */
[----:B------:R-:W-:Y:S01]  /*2250*/  @!PT LDS RZ, [RZ] ;  /* 0x00000000fffff984 */ /* 0x000fe20000000800 */
[----:B------:R-:W-:Y:S01]  /*2260*/  @!PT LDS RZ, [RZ] ;  /* 0x00000000fffff984 */ /* 0x000fe20000000800 */
[----:B------:R-:W-:Y:S01]  /*2270*/  @!PT LDS RZ, [RZ] ;  /* 0x00000000fffff984 */ /* 0x000fe20000000800 */
[----:B------:R-:W-:Y:S01]  /*2280*/  @!PT LDS RZ, [RZ] ;  /* 0x00000000fffff984 */ /* 0x000fe20000000800 */
[----:B------:R1:W-:Y:S06]  /*2290*/  MEMBAR.ALL.CTA ;  /* 0x0000000000007992 */ /* 0x0003ec0000008000 */
[----:B-1----:R-:W1:Y:S01]  /*22a0*/  FENCE.VIEW.ASYNC.S ;  /* 0x00000000000073c6 */ /* 0x002e620000000000 */
[----:B------:R-:W-:-:S04]  /*22b0*/  PRMT R2, RZ, 0x654, R2 ;  /* 0x00000654ff027816 */ /* 0x000fc80000000002 */
[----:B-1----:R1:W-:Y:S01]  /*22c0*/  SYNCS.ARRIVE.TRANS64.RED.A1T0 RZ, [R2+URZ], RZ ;  /* 0x000000ff02ff79a7 */ /* 0x0023e200081004ff */
[----:B--2---:R-:W-:-:S13]  /*22d0*/  LOP3.LUT P2, RZ, R6, 0x1, RZ, 0xc0, !PT ;  /* 0x0000000106ff7812 */ /* 0x004fda000784c0ff */
[----:B------:R-:W-:Y:S01]  /*22e0*/  @P2 SHF.R.U32.HI R3, RZ, 0x10, R5 ;  /* 0x00000010ff032819 */ /* 0x000fe20000011605 */
[----:B------:R-:W-:Y:S01]  /*22f0*/  VOTEU.ANY UP0, P2 ;  /* 0x0000000000ff7886 */ /* 0x000fe20001000100 */
[----:B------:R-:W-:Y:S02]  /*2300*/  @P2 MOV R11, R4 ;  /* 0x00000004000b2202 */ /* 0x000fe40000000f00 */
[----:B------:R-:W-:Y:S02]  /*2310*/  @P2 R2UR.BROADCAST UR8, R3 ;  /* 0x00000000030822ca */ /* 0x000fe400008e0000 */
[----:B------:R-:W-:-:S11]  /*2320*/  @P2 LOP3.LUT R8, R5, 0xffff, RZ, 0xc0, !PT ;  /* 0x0000ffff05082812 */ /* 0x000fd600078ec0ff */
[----:B------:R-:W-:Y:S01]  /*2330*/  @UP0 UMOV UR36, UR8 ;  /* 0x0000000800240c82 */ /* 0x000fe20008000000 */
[----:B-1----:R-:W-:Y:S05]  /*2340*/  @!P0 BRA `(.L_x_41) ;  /* 0x0000000000b88947 */ /* 0x002fea0003800000 */
[----:B------:R-:W3:Y:S01]  /*2350*/  LDC.64 R4, c[0x0][0xb18] ;  /* 0x0002c600ff047b82 */ /* 0x000ee20000000a00 */
[----:B------:R-:W-:-:S07]  /*2360*/  ISETP.NE.AND P3, PT, R134, 0x1, PT ;  /* 0x000000018600780c */ /* 0x000fce0003f65270 */
[----:B------:R-:W1:Y:S08]  /*2370*/  LDC.64 R6, c[0x0][0xb10] ;  /* 0x0002c400ff067b82 */ /* 0x000e700000000a00 */
[----:B------:R-:W2:Y:S08]  /*2380*/  LDC R18, c[0x0][0xb20] ;  /* 0x0002c800ff127b82 */ /* 0x000eb00000000800 */
[----:B------:R-:W4:Y:S01]  /*2390*/  LDC R20, c[0x0][0xb0c] ;  /* 0x0002c300ff147b82 */ /* 0x000f220000000800 */
[----:B---3--:R-:W-:Y:S01]  /*23a0*/  IMAD.HI.U32 R19, R0, R5, RZ ;  /* 0x0000000500137227 */ /* 0x008fe200078e00ff */
[----:B------:R-:W-:-:S03]  /*23b0*/  ISETP.NE.AND P0, PT, R4, 0x1, PT ;  /* 0x000000010400780c */ /* 0x000fc60003f05270 */
[----:B------:R-:W-:-:S03]  /*23c0*/  IMAD.HI.U32 R5, R8, R5, RZ ;  /* 0x0000000508057227 */ /* 0x000fc600078e00ff */
[----:B------:R-:W3:Y:S01]  /*23d0*/  LDC.64 R2, c[0x0][0xb28] ;  /* 0x0002ca00ff027b82 */ /* 0x000ee20000000a00 */
[----:B-1----:R-:W-:-:S04]  /*23e0*/  IMAD.HI.U32 R22, R9, R6, RZ ;  /* 0x0000000609167227 */ /* 0x002fc800078e00ff */
[----:B------:R-:W-:Y:S01]  /*23f0*/  IMAD.HI.U32 R24, R11, R6, RZ ;  /* 0x000000060b187227 */ /* 0x000fe200078e00ff */
[----:B------:R-:W-:Y:S02]  /*2400*/  SHF.R.U32.HI R22, RZ, R7, R22 ;  /* 0x00000007ff167219 */ /* 0x000fe40000011616 */
[-C--:B--2---:R-:W-:Y:S02]  /*2410*/  SHF.R.U32.HI R19, RZ, R18.reuse, R19 ;  /* 0x00000012ff137219 */ /* 0x084fe40000011613 */
[----:B------:R-:W-:Y:S02]  /*2420*/  SHF.R.U32.HI R5, RZ, R18, R5 ;  /* 0x00000012ff057219 */ /* 0x000fe40000011605 */
[----:B------:R-:W-:Y:S02]  /*2430*/  SEL R19, R0, R19, !P0 ;  /* 0x0000001300137207 */ /* 0x000fe40004000000 */
[----:B------:R-:W-:Y:S02]  /*2440*/  SHF.R.U32.HI R24, RZ, R7, R24 ;  /* 0x00000007ff187219 */ /* 0x000fe40000011618 */
[----:B----4-:R-:W-:-:S02]  /*2450*/  ISETP.NE.AND P1, PT, R20, 0x1, PT ;  /* 0x000000011400780c */ /* 0x010fc40003f25270 */
[----:B------:R-:W-:Y:S02]  /*2460*/  SEL R5, R8, R5, !P0 ;  /* 0x0000000508057207 */ /* 0x000fe40004000000 */
[----:B------:R-:W-:Y:S02]  /*2470*/  SEL R21, R9, R22, !P1 ;  /* 0x0000001609157207 */ /* 0x000fe40004800000 */
[----:B------:R-:W-:Y:S01]  /*2480*/  SEL R7, R11, R24, !P1 ;  /* 0x000000180b077207 */ /* 0x000fe20004800000 */
[----:B---3--:R-:W-:-:S04]  /*2490*/  IMAD.HI.U32 R22, R19, R2, RZ ;  /* 0x0000000213167227 */ /* 0x008fc800078e00ff */
[----:B------:R-:W-:Y:S01]  /*24a0*/  IMAD.HI.U32 R6, R21, R2, RZ ;  /* 0x0000000215067227 */ /* 0x000fe200078e00ff */
[----:B------:R-:W-:-:S04]  /*24b0*/  @P3 SHF.R.U32.HI R19, RZ, R3, R22 ;  /* 0x00000003ff133219 */ /* 0x000fc80000011616 */
[----:B------:R-:W-:Y:S01]  /*24c0*/  @P3 SHF.R.U32.HI R21, RZ, R3, R6 ;  /* 0x00000003ff153219 */ /* 0x000fe20000011606 */
[----:B------:R-:W-:-:S04]  /*24d0*/  IMAD R19, R134, R19, RZ ;  /* 0x0000001386137224 */ /* 0x000fc800078e02ff */
[----:B------:R-:W-:Y:S01]  /*24e0*/  IMAD R6, R134, R21, RZ ;  /* 0x0000001586067224 */ /* 0x000fe200078e02ff */
[C---:B------:R-:W-:Y:S02]  /*24f0*/  ISETP.GE.AND P0, PT, R5.reuse, R19, PT ;  /* 0x000000130500720c */ /* 0x040fe40003f06270 */
[----:B------:R-:W-:Y:S02]  /*2500*/  IADD3 R19, PT, PT, -R5, RZ, RZ ;  /* 0x000000ff05137210 */ /* 0x000fe40007ffe1ff */
[----:B------:R-:W-:Y:S01]  /*2510*/  ISETP.GE.OR P0, PT, R7, R6, P0 ;  /* 0x000000060700720c */ /* 0x000fe20000706670 */
[----:B------:R-:W-:-:S04]  /*2520*/  IMAD.HI.U32 R6, R5, R2, RZ ;  /* 0x0000000205067227 */ /* 0x000fc800078e00ff */
[----:B------:R-:W-:Y:S01]  /*2530*/  IMAD R8, R4, R19, R8 ;  /* 0x0000001304087224 */ /* 0x000fe200078e0208 */
[----:B------:R-:W-:-:S04]  /*2540*/  SHF.R.U32.HI R6, RZ, R3, R6 ;  /* 0x00000003ff067219 */ /* 0x000fc80000011606 */
[----:B------:R-:W-:-:S03]  /*2550*/  SEL R6, R5, R6, !P3 ;  /* 0x0000000605067207 */ /* 0x000fc60005800000 */
[----:B------:R-:W-:-:S04]  /*2560*/  @!P0 IMAD.HI.U32 R18, R7, R2, RZ ;  /* 0x0000000207128227 */ /* 0x000fc800078e00ff */
[----:B------:R-:W-:Y:S01]  /*2570*/  IMAD.MOV R2, RZ, RZ, -R6 ;  /* 0x000000ffff027224 */ /* 0x000fe200078e0a06 */
[----:B------:R-:W-:-:S03]  /*2580*/  @!P0 SHF.R.U32.HI R18, RZ, R3, R18 ;  /* 0x00000003ff128219 */ /* 0x000fc60000011612 */
[----:B------:R-:W-:Y:S01]  /*2590*/  IMAD R2, R134, R2, R5 ;  /* 0x0000000286027224 */ /* 0x000fe200078e0205 */
        /* <DEDUP_REMOVED lines=9> */
.L_x_41:
[----:B------:R-:W1:Y:S02]  /*2630*/  LDCU UR8, c[0x0][0xb30] ;  /* 0x00016600ff0877ac */ /* 0x000e640008000800 */
[----:B-1----:R-:W-:-:S09]  /*2640*/  UISETP.NE.AND UP0, UPT, UR8, 0x1, UPT ;  /* 0x000000010800788c */ /* 0x002fd2000bf05270 */
[----:B------:R-:W-:Y:S05]  /*2650*/  BRA.U UP0, `(.L_x_42) ;  /* 0x0000000100407547 */ /* 0x000fea000b800000 */
[----:B------:R-:W1:Y:S08]  /*2660*/  LDC.64 R4, c[0x0][0xb10] ;  /* 0x0002c400ff047b82 */ /* 0x000e700000000a00 */
[----:B------:R-:W2:Y:S08]  /*2670*/  LDC.64 R2, c[0x0][0xb18] ;  /* 0x0002c600ff027b82 */ /* 0x000eb00000000a00 */
[----:B------:R-:W4:Y:S08]  /*2680*/  LDC R6, c[0x0][0xb20] ;  /* 0x0002c800ff067b82 */ /* 0x000f300000000800 */
[----:B------:R-:W3:Y:S01]  /*2690*/  LDC R18, c[0x0][0xb0c] ;  /* 0x0002c300ff127b82 */ /* 0x000ee20000000800 */
[----:B-1----:R-:W-:-:S05]  /*26a0*/  IMAD.HI.U32 R4, R11, R4, RZ ;  /* 0x000000040b047227 */ /* 0x002fca00078e00ff */
[----:B------:R-:W-:Y:S01]  /*26b0*/  SHF.R.U32.HI R4, RZ, R5, R4 ;  /* 0x00000005ff047219 */ /* 0x000fe20000011604 */
[----:B--2---:R-:W-:Y:S01]  /*26c0*/  IMAD.HI.U32 R3, R8, R3, RZ ;  /* 0x0000000308037227 */ /* 0x004fe200078e00ff */
[----:B------:R-:W-:-:S04]  /*26d0*/  ISETP.NE.AND P0, PT, R2, 0x1, PT ;  /* 0x000000010200780c */ /* 0x000fc80003f05270 */
[----:B----4-:R-:W-:-:S04]  /*26e0*/  SHF.R.U32.HI R3, RZ, R6, R3 ;  /* 0x00000006ff037219 */ /* 0x010fc80000011603 */
[----:B------:R-:W-:Y:S02]  /*26f0*/  SEL R3, R8, R3, !P0 ;  /* 0x0000000308037207 */ /* 0x000fe40004000000 */
[----:B---3--:R-:W-:-:S04]  /*2700*/  ISETP.NE.AND P1, PT, R18, 0x1, PT ;  /* 0x000000011200780c */ /* 0x008fc80003f25270 */
[----:B------:R-:W-:-:S05]  /*2710*/  SEL R4, R11, R4, !P1 ;  /* 0x000000040b047207 */ /* 0x000fca0004800000 */
[----:B------:R-:W-:Y:S02]  /*2720*/  IMAD.IADD R5, R3, 0x1, -R4 ;  /* 0x0000000103057824 */ /* 0x000fe400078e0a04 */
[----:B------:R-:W-:Y:S02]  /*2730*/  IMAD.IADD R3, R4, 0x1, -R3 ;  /* 0x0000000104037824 */ /* 0x000fe400078e0a03 */
[----:B------:R-:W-:Y:S02]  /*2740*/  IMAD R11, R5, R18, R11 ;  /* 0x00000012050b7224 */ /* 0x000fe400078e020b */
[----:B------:R-:W-:-:S07]  /*2750*/  IMAD R8, R3, R2, R8 ;  /* 0x0000000203087224 */ /* 0x000fce00078e0208 */
.L_x_42:
[----:B------:R-:W-:Y:S01]  /*2760*/  VIADD R14, R14, 0x1 ;  /* 0x000000010e0e7836 */ /* 0x000fe20000000000 */
[----:B------:R-:W-:Y:S01]  /*2770*/  PLOP3.LUT P1, PT, PT, PT, PT, 0x80, 0x8 ;  /* 0x000000000008781c */ /* 0x000fe20003f2f070 */
[----:B------:R-:W-:Y:S02]  /*2780*/  IMAD.IADD R21, R11, 0x1, R214 ;  /* 0x000000010b157824 */ /* 0x000fe400078e02d6 */
[----:B------:R-:W-:Y:S01]  /*2790*/  IMAD.IADD R20, R8, 0x1, R203 ;  /* 0x0000000108147824 */ /* 0x000fe200078e02cb */
[----:B------:R-:W-:-:S04]  /*27a0*/  ISETP.NE.AND P0, PT, R14, 0x2, PT ;  /* 0x000000020e00780c */ /* 0x000fc80003f05270 */
[----:B------:R-:W-:Y:S02]  /*27b0*/  SEL R2, RZ, 0x1, P0 ;  /* 0x00000001ff027807 */ /* 0x000fe40000000000 */
[----:B------:R-:W-:Y:S02]  /*27c0*/  SEL R14, R14, RZ, P0 ;  /* 0x000000ff0e0e7207 */ /* 0x000fe40000000000 */
[----:B------:R-:W-:Y:S01]  /*27d0*/  LOP3.LUT R13, R13, R2, RZ, 0x3c, !PT ;  /* 0x000000020d0d7212 */ /* 0x000fe200078e3cff */
[----:B------:R-:W-:Y:S06]  /*27e0*/  @P2 BRA `(.L_x_43) ;  /* 0xfffffff000582947 */ /* 0x000fec000383ffff */
[----:B------:R-:W-:Y:S01]  /*27f0*/  UIADD3 UR4, UPT, UPT, UR4, 0xa0, URZ ;  /* 0x000000a004047890 */ /* 0x000fe2000fffe0ff */
[----:B------:R-:W-:-:S03]  /*2800*/  SHF.L.U32 R3, R15, 0x1f, RZ ;  /* 0x0000001f0f037819 */ /* 0x000fc600000006ff */
[----:B------:R-:W-:-:S09]  /*2810*/  ULEA UR5, UR13, UR4, 0x3 ;  /* 0x000000040d057291 */ /* 0x000fd2000f8e18ff */
[----:B------:R-:W1:Y:S02]  /*2820*/  SYNCS.PHASECHK.TRANS64.TRYWAIT P0, [UR5], R3 ;  /* 0x00000003ff0075a7 */ /* 0x000e640008001105 */
[----:B-1----:R-:W-:Y:S05]  /*2830*/  @!P0 BRA `(.L_x_44) ;  /* 0x0000005400988947 */ /* 0x002fea0003800000 */
.L_x_136:
[----:B------:R-:W-:-:S04]  /*2840*/  UIADD3 UR6, UPT, UPT, UR13, 0x1, URZ ;  /* 0x000000010d067890 */ /* 0x000fc8000fffe0ff */
[----:B------:R-:W-:-:S04]  /*2850*/  UISETP.NE.AND UP0, UPT, UR6, 0x14, UPT ;  /* 0x000000140600788c */ /* 0x000fc8000bf05270 */
[----:B------:R-:W-:Y:S02]  /*2860*/  USEL UR7, URZ, 0x1, UP0 ;  /* 0x00000001ff077887 */ /* 0x000fe40008000000 */
[----:B------:R-:W-:-:S04]  /*2870*/  USEL UR6, UR6, URZ, UP0 ;  /* 0x000000ff06067287 */ /* 0x000fc80008000000 */
[----:B------:R-:W-:Y:S01]  /*2880*/  ULEA UR5, UR6, UR4, 0x3 ;  /* 0x0000000406057291 */ /* 0x000fe2000f8e18ff */
[----:B------:R-:W-:-:S04]  /*2890*/  LOP3.LUT R2, R15, UR7, RZ, 0x3c, !PT ;  /* 0x000000070f027c12 */ /* 0x000fc8000f8e3cff */
[----:B-1----:R-:W-:-:S04]  /*28a0*/  SHF.L.U32 R3, R2, 0x1f, RZ ;  /* 0x0000001f02037819 */ /* 0x002fc800000006ff */
[----:B------:R-:W1:Y:S02]  /*28b0*/  SYNCS.PHASECHK.TRANS64.TRYWAIT P0, [UR5], R3 ;  /* 0x00000003ff0075a7 */ /* 0x000e640008001105 */
[----:B-1----:R-:W-:Y:S05]  /*28c0*/  @!P0 BRA `(.L_x_45) ;  /* 0x00000054008c8947 */ /* 0x002fea0003800000 */
.L_x_138:
        /* <DEDUP_REMOVED lines=9> */
.L_x_140:
        /* <DEDUP_REMOVED lines=9> */
.L_x_142:
        /* <DEDUP_REMOVED lines=9> */
.L_x_144:
        /* <DEDUP_REMOVED lines=9> */
.L_x_146:
        /* <DEDUP_REMOVED lines=9> */
.L_x_148:
        /* <DEDUP_REMOVED lines=9> */
.L_x_150:
        /* <DEDUP_REMOVED lines=9> */
.L_x_152:
        /* <DEDUP_REMOVED lines=9> */
.L_x_154:
        /* <DEDUP_REMOVED lines=9> */
.L_x_156:
        /* <DEDUP_REMOVED lines=9> */
.L_x_158:
        /* <DEDUP_REMOVED lines=9> */
.L_x_160:
        /* <DEDUP_REMOVED lines=9> */
.L_x_162:
        /* <DEDUP_REMOVED lines=9> */
.L_x_164:
        /* <DEDUP_REMOVED lines=9> */
.L_x_166:
        /* <DEDUP_REMOVED lines=9> */
.L_x_168:
        /* <DEDUP_REMOVED lines=9> */
.L_x_170:
        /* <DEDUP_REMOVED lines=9> */
.L_x_172:
[----:B------:R-:W-:-:S04]  /*3260*/  UIADD3 UR6, UPT, UPT, UR6, 0x1, URZ ;  /* 0x0000000106067890 */ /* 0x000fc8000fffe0ff */
[----:B------:R-:W-:-:S04]  /*3270*/  UISETP.NE.AND UP0, UPT, UR6, 0x14, UPT ;  /* 0x000000140600788c */ /* 0x000fc8000bf05270 */
[----:B------:R-:W-:Y:S02]  /*3280*/  USEL UR5, URZ, 0x1, UP0 ;  /* 0x00000001ff057887 */ /* 0x000fe40008000000 */
[----:B------:R-:W-:-:S04]  /*3290*/  USEL UR6, UR6, URZ, UP0 ;  /* 0x000000ff06067287 */ /* 0x000fc80008000000 */
[----:B------:R-:W-:Y:S01]  /*32a0*/  ULEA UR6, UR6, UR4, 0x3 ;  /* 0x0000000406067291 */ /* 0x000fe2000f8e18ff */
[----:B-1----:R-:W-:-:S04]  /*32b0*/  LOP3.LUT R3, R2, UR5, RZ, 0x3c, !PT ;  /* 0x0000000502037c12 */ /* 0x002fc8000f8e3cff */
[----:B------:R-:W-:Y:S01]  /*32c0*/  SHF.L.U32 R3, R3, 0x1f, RZ ;  /* 0x0000001f03037819 */ /* 0x000fe200000006ff */
[----:B---3--:R-:W-:-:S07]  /*32d0*/  IMAD.U32 R0, RZ, RZ, UR6 ;  /* 0x00000006ff007e24 */ /* 0x008fce000f8e00ff */
.L_x_63:
[----:B-1----:R1:W2:Y:S02]  /*32e0*/  SYNCS.PHASECHK.TRANS64.TRYWAIT P0, [R0+URZ], R3 ;  /* 0x00000003000075a7 */ /* 0x0022a400080011ff */
[----:B--2---:R-:W-:Y:S05]  /*32f0*/  @!P0 NANOSLEEP.SYNCS 0x989680 ;  /* 0x009896800000895d */ /* 0x004fea0003900000 */
[----:B------:R-:W2:Y:S02]  /*3300*/  @!P0 SYNCS.PHASECHK.TRANS64 P0, [R0+URZ], R3 ;  /* 0x00000003000085a7 */ /* 0x000ea400080010ff */
[----:B--2---:R-:W-:Y:S05]  /*3310*/  @P0 EXIT ;  /* 0x000000000000094d */ /* 0x004fea0003800000 */
[----:B------:R-:W-:Y:S05]  /*3320*/  BRA `(.L_x_63) ;  /* 0xfffffffc00ec7947 */ /* 0x000fea000383ffff */
.L_x_23:
[----:B------:R-:W-:-:S04]  /*3330*/  UISETP.NE.AND UP1, UPT, UR37, URZ, UPT ;  /* 0x000000ff2500728c */ /* 0x000fc8000bf25270 */
[----:B------:R-:W-:-:S09]  /*3340*/  UISETP.NE.OR UP1, UPT, UR10, 0x1, UP1 ;  /* 0x000000010a00788c */ /* 0x000fd20008f25670 */
[----:B------:R-:W-:Y:S05]  /*3350*/  BRA.U UP1, `(.L_x_64) ;  /* 0x00000005014c7547 */ /* 0x000fea000b800000 */
[----:B------:R-:W-:Y:S01]  /*3360*/  HFMA2 R10, -RZ, RZ, 0, 0 ;  /* 0x00000000ff0a7431 */ /* 0x000fe200000001ff */
[----:B------:R-:W-:Y:S01]  /*3370*/  ISETP.GE.U32.AND P2, PT, R11, 0x2, PT ;  /* 0x000000020b00780c */ /* 0x000fe20003f46070 */
[----:B------:R-:W-:Y:S01]  /*3380*/  IMAD.MOV.U32 R12, RZ, RZ, 0x1 ;  /* 0x00000001ff0c7424 */ /* 0x000fe200078e00ff */
[----:B------:R-:W-:Y:S01]  /*3390*/  CS2R R8, SRZ ;  /* 0x0000000000087805 */ /* 0x000fe2000001ff00 */
[----:B------:R-:W-:Y:S01]  /*33a0*/  IMAD.MOV.U32 R3, RZ, RZ, RZ ;  /* 0x000000ffff037224 */ /* 0x000fe200078e00ff */
[----:B------:R-:W-:Y:S01]  /*33b0*/  UMOV UR4, 0x400 ;  /* 0x0000040000047882 */ /* 0x000fe20000000000 */
[----:B------:R-:W-:Y:S01]  /*33c0*/  UMOV UR6, URZ ;  /* 0x000000ff00067c82 */ /* 0x000fe20008000000 */
[----:B------:R-:W-:-:S12]  /*33d0*/  ULEA UR37, UR37, UR4, 0x18 ;  /* 0x0000000425257291 */ /* 0x000fd8000f8ec0ff */
.L_x_68:
[----:B------:R-:W-:Y:S02]  /*33e0*/  LEA R0, R3, UR37, 0x3 ;  /* 0x0000002503007c11 */ /* 0x000fe4000f8e18ff */
[----:B------:R-:W-:-:S03]  /*33f0*/  SHF.L.U32 R5, R8, 0x1f, RZ ;  /* 0x0000001f08057819 */ /* 0x000fc600000006ff */
[----:B------:R-:W-:Y:S01]  /*3400*/  VIADD R4, R0, 0x1d0 ;  /* 0x000001d000047836 */ /* 0x000fe20000000000 */
[----:B------:R-:W1:Y:S02]  /*3410*/  SYNCS.PHASECHK.TRANS64.TRYWAIT P0, [R0+URZ+0x1c0], R5 ;  /* 0x0001c005000075a7 */ /* 0x000e6400080011ff */
[----:B-1----:R-:W-:Y:S05]  /*3420*/  @!P0 BRA `(.L_x_65) ;  /* 0x0000005000648947 */ /* 0x002fea0003800000 */
.L_x_173:
[----:B------:R-:W-:Y:S01]  /*3430*/  ULEA UR5, UR6, UR37, 0x3 ;  /* 0x0000002506057291 */ /* 0x000fe2000f8e18ff */
[----:B------:R-:W-:Y:S01]  /*3440*/  PRMT R4, RZ, 0x654, R4 ;  /* 0x00000654ff047816 */ /* 0x000fe20000000004 */
[----:B-1----:R-:W-:Y:S01]  /*3450*/  @!P2 IMAD.MOV.U32 R5, RZ, RZ, 0x10 ;  /* 0x00000010ff05a424 */ /* 0x002fe200078e00ff */
[----:B------:R-:W-:Y:S01]  /*3460*/  SHF.L.U32 R7, R12, 0x1f, RZ ;  /* 0x0000001f0c077819 */ /* 0x000fe200000006ff */
[----:B------:R-:W-:Y:S01]  /*3470*/  UIADD3 UR4, UPT, UPT, UR5, 0x160, URZ ;  /* 0x0000016005047890 */ /* 0x000fe2000fffe0ff */
[----:B------:R1:W-:Y:S05]  /*3480*/  SYNCS.ARRIVE.TRANS64.RED.A1T0 RZ, [R4+URZ], RZ ;  /* 0x000000ff04ff79a7 */ /* 0x0003ea00081004ff */
[----:B------:R-:W-:Y:S01]  /*3490*/  IMAD.U32 R0, RZ, RZ, UR4 ;  /* 0x00000004ff007e24 */ /* 0x000fe2000f8e00ff */
[----:B------:R-:W2:Y:S04]  /*34a0*/  SYNCS.PHASECHK.TRANS64.TRYWAIT P0, [UR5+0x170], R7 ;  /* 0x00017007ff0075a7 */ /* 0x000ea80008001105 */
[----:B------:R-:W-:Y:S01]  /*34b0*/  PRMT R13, R11, 0x654, R0 ;  /* 0x000006540b0d7816 */ /* 0x000fe20000000000 */
[----:B-12---:R-:W-:Y:S06]  /*34c0*/  @!P0 BRA `(.L_x_66) ;  /* 0x0000005000508947 */ /* 0x006fec0003800000 */
.L_x_175:
[----:B------:R-:W-:Y:S01]  /*34d0*/  ULEA UR4, UR6, UR37, 0x4 ;  /* 0x0000002506047291 */ /* 0x000fe2000f8e20ff */
[----:B------:R-:W-:Y:S01]  /*34e0*/  SEL R2, R13, R2, !P2 ;  /* 0x000000020d027207 */ /* 0x000fe20005000000 */
[----:B------:R-:W-:Y:S01]  /*34f0*/  UIADD3 UR5, UPT, UPT, UR5, 0x160, URZ ;  /* 0x0000016005057890 */ /* 0x000fe2000fffe0ff */
[----:B-1----:R-:W-:Y:S01]  /*3500*/  LEA R0, R10, UR37, 0x3 ;  /* 0x000000250a007c11 */ /* 0x002fe2000f8e18ff */
[----:B------:R-:W-:Y:S01]  /*3510*/  UIADD3 UR4, UPT, UPT, UR4, 0x1f0, URZ ;  /* 0x000001f004047890 */ /* 0x000fe2000fffe0ff */
[----:B------:R1:W-:Y:S01]  /*3520*/  @!P2 SYNCS.ARRIVE.TRANS64.RED RZ, [R2+URZ], R5 ;  /* 0x0000000502ffa9a7 */ /* 0x0003e200080004ff */
[----:B------:R-:W-:Y:S01]  /*3530*/  UIADD3 UR6, UPT, UPT, UR6, 0x1, URZ ;  /* 0x0000000106067890 */ /* 0x000fe2000fffe0ff */
[----:B------:R-:W-:-:S03]  /*3540*/  VIADD R3, R3, 0x1 ;  /* 0x0000000103037836 */ /* 0x000fc60000000000 */
[----:B------:R-:W-:Y:S02]  /*3550*/  UISETP.NE.AND UP0, UPT, UR6, 0x2, UPT ;  /* 0x000000020600788c */ /* 0x000fe4000bf05270 */
[----:B------:R-:W-:Y:S01]  /*3560*/  ISETP.NE.AND P0, PT, R3, 0x2, PT ;  /* 0x000000020300780c */ /* 0x000fe20003f05270 */
[----:B------:R-:W-:Y:S06]  /*3570*/  UGETNEXTWORKID.BROADCAST [UR4], [UR5] ;  /* 0x00000000040073ca */ /* 0x000fec0008000100 */
[----:B------:R-:W-:Y:S02]  /*3580*/  USEL UR4, URZ, 0x1, UP0 ;  /* 0x00000001ff047887 */ /* 0x000fe40008000000 */
[----:B------:R-:W-:-:S04]  /*3590*/  USEL UR6, UR6, URZ, UP0 ;  /* 0x000000ff06067287 */ /* 0x000fc80008000000 */
[----:B------:R-:W-:Y:S02]  /*35a0*/  LOP3.LUT R12, R12, UR4, RZ, 0x3c, !PT ;  /* 0x000000040c0c7c12 */ /* 0x000fe4000f8e3cff */
[----:B-1----:R-:W-:-:S04]  /*35b0*/  SHF.L.U32 R5, R9, 0x1f, RZ ;  /* 0x0000001f09057819 */ /* 0x002fc800000006ff */
[----:B------:R-:W1:Y:S02]  /*35c0*/  SYNCS.PHASECHK.TRANS64.TRYWAIT P1, [R0+URZ+0x160], R5 ;  /* 0x00016005000075a7 */ /* 0x000e6400080211ff */
[----:B-1----:R-:W-:Y:S05]  /*35d0*/  @!P1 BRA `(.L_x_67) ;  /* 0x0000005000249947 */ /* 0x002fea0003800000 */
.L_x_176:
[----:B------:R-:W-:Y:S01]  /*35e0*/  LEA R4, R10, UR37, 0x4 ;  /* 0x000000250a047c11 */ /* 0x000fe2000f8e20ff */
[----:B-1----:R-:W-:Y:S01]  /*35f0*/  VIADD R0, R0, 0x170 ;  /* 0x0000017000007836 */ /* 0x002fe20000000000 */
[----:B------:R-:W-:Y:S01]  /*3600*/  SEL R3, R3, RZ, P0 ;  /* 0x000000ff03037207 */ /* 0x000fe20000000000 */
[----:B------:R-:W-:-:S03]  /*3610*/  VIADD R10, R10, 0x1 ;  /* 0x000000010a0a7836 */ /* 0x000fc60000000000 */
[----:B------:R-:W1:Y:S01]  /*3620*/  LDS.128 R4, [R4+0x1f0] ;  /* 0x0001f00004047984 */ /* 0x000e620000000c00 */
[----:B------:R-:W-:Y:S02]  /*3630*/  PRMT R0, RZ, 0x654, R0 ;  /* 0x00000654ff007816 */ /* 0x000fe40000000000 */
[C---:B------:R-:W-:Y:S01]  /*3640*/  ISETP.NE.AND P1, PT, R10.reuse, 0x2, PT ;  /* 0x000000020a00780c */ /* 0x040fe20003f25270 */
[----:B------:R-:W-:Y:S01]  /*3650*/  @!PT LDS RZ, [RZ] ;  /* 0x00000000fffff984 */ /* 0x000fe20000000800 */
[----:B------:R-:W-:Y:S01]  /*3660*/  @!PT LDS RZ, [RZ] ;  /* 0x00000000fffff984 */ /* 0x000fe20000000800 */
[----:B------:R-:W-:Y:S01]  /*3670*/  @!PT LDS RZ, [RZ] ;  /* 0x00000000fffff984 */ /* 0x000fe20000000800 */
[----:B------:R-:W-:Y:S01]  /*3680*/  @!PT LDS RZ, [RZ] ;  /* 0x00000000fffff984 */ /* 0x000fe20000000800 */
[----:B------:R2:W-:Y:S06]  /*3690*/  MEMBAR.ALL.CTA ;  /* 0x0000000000007992 */ /* 0x0005ec0000008000 */
[----:B--2---:R-:W2:Y:S01]  /*36a0*/  FENCE.VIEW.ASYNC.S ;  /* 0x00000000000073c6 */ /* 0x004ea20000000000 */
[----:B------:R-:W-:Y:S01]  /*36b0*/  SEL R10, R10, RZ, P1 ;  /* 0x000000ff0a0a7207 */ /* 0x000fe20000800000 */
[----:B--2---:R2:W-:Y:S01]  /*36c0*/  SYNCS.ARRIVE.TRANS64.RED.A1T0 RZ, [R0+URZ], RZ ;  /* 0x000000ff00ff79a7 */ /* 0x0045e200081004ff */
[----:B-1----:R-:W-:-:S02]  /*36d0*/  LOP3.LUT P3, RZ, R6, 0x1, RZ, 0xc0, !PT ;  /* 0x0000000106ff7812 */ /* 0x002fc4000786c0ff */
[----:B------:R-:W-:-:S04]  /*36e0*/  SEL R5, RZ, 0x1, P0 ;  /* 0x00000001ff057807 */ /* 0x000fc80000000000 */
[----:B------:R-:W-:Y:S02]  /*36f0*/  LOP3.LUT R8, R8, R5, RZ, 0x3c, !PT ;  /* 0x0000000508087212 */ /* 0x000fe400078e3cff */
[----:B--2---:R-:W-:-:S04]  /*3700*/  SEL R0, RZ, 0x1, P1 ;  /* 0x00000001ff007807 */ /* 0x004fc80000800000 */
[----:B------:R-:W-:Y:S01]  /*3710*/  LOP3.LUT R9, R9, R0, RZ, 0x3c, !PT ;  /* 0x0000000009097212 */ /* 0x000fe200078e3cff */
[----:B------:R-:W-:Y:S06]  /*3720*/  @P3 BRA `(.L_x_68) ;  /* 0xfffffffc002c3947 */ /* 0x000fec000383ffff */
[----:B------:R-:W-:Y:S01]  /*3730*/  ULEA UR5, UR6, UR37, 0x3 ;  /* 0x0000002506057291 */ /* 0x000fe2000f8e18ff */
[----:B------:R-:W-:-:S08]  /*3740*/  SHF.L.U32 R3, R12, 0x1f, RZ ;  /* 0x0000001f0c037819 */ /* 0x000fd000000006ff */
[----:B------:R-:W1:Y:S02]  /*3750*/  SYNCS.PHASECHK.TRANS64 P0, [UR5+0x170], R3 ;  /* 0x00017003ff0075a7 */ /* 0x000e640008001005 */
[----:B-1----:R-:W-:Y:S05]  /*3760*/  @P0 BRA `(.L_x_69) ;  /* 0x0000000000080947 */ /* 0x002fea0003800000 */
[----:B------:R-:W1:Y:S02]  /*3770*/  SYNCS.PHASECHK.TRANS64.TRYWAIT P0, [UR5+0x170], R3 ;  /* 0x00017003ff0075a7 */ /* 0x000e640008001105 */
[----:B-1----:R-:W-:Y:S05]  /*3780*/  @!P0 BRA `(.L_x_70) ;  /* 0x0000004c00cc8947 */ /* 0x002fea0003800000 */
.L_x_69:
[----:B------:R-:W-:-:S04]  /*3790*/  UIADD3 UR4, UPT, UPT, UR6, 0x1, URZ ;  /* 0x0000000106047890 */ /* 0x000fc8000fffe0ff */
[----:B------:R-:W-:-:S04]  /*37a0*/  UISETP.NE.AND UP0, UPT, UR4, 0x2, UPT ;  /* 0x000000020400788c */ /* 0x000fc8000bf05270 */
[----:B------:R-:W-:Y:S02]  /*37b0*/  USEL UR7, URZ, 0x1, UP0 ;  /* 0x00000001ff077887 */ /* 0x000fe40008000000 */
[----:B------:R-:W-:-:S04]  /*37c0*/  USEL UR4, UR4, URZ, UP0 ;  /* 0x000000ff04047287 */ /* 0x000fc80008000000 */
[----:B------:R-:W-:Y:S01]  /*37d0*/  ULEA UR4, UR4, UR37, 0x3 ;  /* 0x0000002504047291 */ /* 0x000fe2000f8e18ff */
[----:B-1----:R-:W-:-:S04]  /*37e0*/  LOP3.LUT R3, R12, UR7, RZ, 0x3c, !PT ;  /* 0x000000070c037c12 */ /* 0x002fc8000f8e3cff */
[----:B------:R-:W-:-:S04]  /*37f0*/  SHF.L.U32 R0, R3, 0x1f, RZ ;  /* 0x0000001f03007819 */ /* 0x000fc800000006ff */
[----:B------:R-:W1:Y:S02]  /*3800*/  SYNCS.PHASECHK.TRANS64 P0, [UR4+0x170], R0 ;  /* 0x00017000ff0075a7 */ /* 0x000e640008001004 */
[----:B-1----:R-:W-:Y:S05]  /*3810*/  @P0 EXIT ;  /* 0x000000000000094d */ /* 0x002fea0003800000 */
[----:B------:R-:W-:Y:S02]  /*3820*/  SHF.L.U32 R3, R3, 0x1f, RZ ;  /* 0x0000001f03037819 */ /* 0x000fe400000006ff */
[----:B------:R-:W-:-:S07]  /*3830*/  MOV R0, UR4 ;  /* 0x0000000400007c02 */ /* 0x000fce0008000f00 */
.L_x_71:
[----:B-1----:R1:W2:Y:S02]  /*3840*/  SYNCS.PHASECHK.TRANS64.TRYWAIT P0, [R0+URZ+0x170], R3 ;  /* 0x00017003000075a7 */ /* 0x0022a400080011ff */
[----:B--2---:R-:W-:Y:S05]  /*3850*/  @!P0 NANOSLEEP.SYNCS 0x989680 ;  /* 0x009896800000895d */ /* 0x004fea0003900000 */
[----:B------:R-:W2:Y:S02]  /*3860*/  @!P0 SYNCS.PHASECHK.TRANS64 P0, [R0+URZ+0x170], R3 ;  /* 0x00017003000085a7 */ /* 0x000ea400080010ff */
[----:B--2---:R-:W-:Y:S05]  /*3870*/  @P0 EXIT ;  /* 0x000000000000094d */ /* 0x004fea0003800000 */
[----:B------:R-:W-:Y:S05]  /*3880*/  BRA `(.L_x_71) ;  /* 0xfffffffc00ec7947 */ /* 0x000fea000383ffff */
.L_x_64:
[----:B------:R-:W-:Y:S05]  /*3890*/  BRA.U UP4, `(.L_x_72) ;  /* 0x0000001104a07547 */ /* 0x000fea000b800000 */
[----:B------:R-:W-:Y:S01]  /*38a0*/  UMOV UR6, 0x40 ;  /* 0x0000004000067882 */ /* 0x000fe20000000000 */
[----:B------:R-:W-:Y:S01]  /*38b0*/  NOP ;  /* 0x0000000000007918 */ /* 0x000fe20000000000 */
[----:B------:R-:W-:Y:S01]  /*38c0*/  ULEA UR6, UR37, UR6, 0x18 ;  /* 0x0000000625067291 */ /* 0x000fe2000f8ec0ff */
[----:B------:R-:W-:Y:S02]  /*38d0*/  UMOV UR7, 0x400 ;  /* 0x0000040000077882 */ /* 0x000fe40000000000 */
[----:B------:R-:W-:-:S06]  /*38e0*/  ULEA UR37, UR37, UR7, 0x18 ;  /* 0x0000000725257291 */ /* 0x000fcc000f8ec0ff */
[----:B------:R-:W1:Y:S02]  /*38f0*/  LDS.U8 R0, [UR6+0x1c] ;  /* 0x00001c06ff007984 */ /* 0x000e640008000000 */
[----:B-1----:R-:W-:-:S13]  /*3900*/  ISETP.NE.AND P0, PT, R0, RZ, PT ;  /* 0x000000ff0000720c */ /* 0x002fda0003f05270 */
[----:B------:R-:W-:Y:S05]  /*3910*/  @P0 BRA `(.L_x_73) ;  /* 0x0000000400080947 */ /* 0x000fea0003800000 */
[----:B------:R-:W-:Y:S02]  /*3920*/  UISETP.NE.U32.AND UP0, UPT, UR5, 0x1, UPT ;  /* 0x000000010500788c */ /* 0x000fe4000bf05070 */
[----:B------:R-:W-:-:S07]  /*3930*/  UIADD3 UR8, UPT, UPT, UR6, 0x8, URZ ;  /* 0x0000000806087890 */ /* 0x000fce000fffe0ff */
[----:B------:R-:W-:Y:S05]  /*3940*/  BRA.U !UP0, `(.L_x_74) ;  /* 0x00000001089c7547 */ /* 0x000fea000b800000 */
[----:B------:R-:W-:Y:S01]  /*3950*/  ELECT P0, URZ, PT ;  /* 0x0000000000ff782f */ /* 0x000fe20003800000 */
[----:B------:R-:W-:-:S12]  /*3960*/  BSSY B0, `(.L_x_74) ;  /* 0x0000025000007945 */ /* 0x000fd80003800000 */
[----:B------:R-:W-:Y:S05]  /*3970*/  @!P0 BRA `(.L_x_75) ;  /* 0x00000000008c8947 */ /* 0x000fea0003800000 */
[----:B------:R-:W-:-:S05]  /*3980*/  UMOV UR7, 0x10 ;  /* 0x0000001000077882 */ /* 0x000fca0000000000 */
[----:B------:R-:W-:Y:S04]  /*3990*/  DEPBAR.LE SB1, 0x36 ;  /* 0x00009d800000791a */ /* 0x000fe80000000000 */
[----:B------:R-:W1:Y:S02]  /*39a0*/  UTCATOMSWS.2CTA.FIND_AND_SET.ALIGN UP1, UR7, UR7 ;  /* 0x00000007000775e3 */ /* 0x000e640008220800 */
[----:B-1----:R-:W-:Y:S01]  /*39b0*/  MOV R11, UR7 ;  /* 0x00000007000b7c02 */ /* 0x002fe20008000f00 */
[----:B------:R-:W-:Y:S06]  /*39c0*/  BRA.U UP1, `(.L_x_76) ;  /* 0x0000000101187547 */ /* 0x000fec000b800000 */
.L_x_77:
[----:B------:R-:W-:Y:S05]  /*39d0*/  NANOSLEEP 0x64 ;  /* 0x000000640000795d */ /* 0x000fea0003800000 */
[----:B------:R-:W-:-:S05]  /*39e0*/  UMOV UR7, 0x10 ;  /* 0x0000001000077882 */ /* 0x000fca0000000000 */
[----:B------:R-:W-:Y:S04]  /*39f0*/  DEPBAR.LE SB1, 0x36 ;  /* 0x00009d800000791a */ /* 0x000fe80000000000 */
[----:B------:R-:W1:Y:S02]  /*3a00*/  UTCATOMSWS.2CTA.FIND_AND_SET.ALIGN UP1, UR7, UR7 ;  /* 0x00000007000775e3 */ /* 0x000e640008220800 */
[----:B-1----:R-:W-:Y:S01]  /*3a10*/  MOV R11, UR7 ;  /* 0x00000007000b7c02 */ /* 0x002fe20008000f00 */
[----:B------:R-:W-:Y:S05]  /*3a20*/  BRA.U !UP1, `(.L_x_77) ;  /* 0xfffffffd09e87547 */ /* 0x000fea000b83ffff */
.L_x_76:
[----:B------:R-:W1:Y:S01]  /*3a30*/  LDS R5, [UR6+0x10] ;  /* 0x00001006ff057984 */ /* 0x000e620008000800 */
[----:B------:R-:W-:Y:S01]  /*3a40*/  IMAD.U32 R3, RZ, RZ, UR37 ;  /* 0x00000025ff037e24 */ /* 0x000fe2000f8e00ff */
[----:B------:R-:W-:-:S03]  /*3a50*/  MOV R2, UR4 ;  /* 0x0000000400027c02 */ /* 0x000fc60008000f00 */
[----:B------:R-:W-:Y:S01]  /*3a60*/  VIADD R3, R3, 0x210 ;  /* 0x0000021003037836 */ /* 0x000fe20000000000 */
[----:B-1----:R-:W-:-:S04]  /*3a70*/  SHF.L.U32 R5, R5, 0x1f, RZ ;  /* 0x0000001f05057819 */ /* 0x002fc800000006ff */
[----:B------:R-:W1:Y:S02]  /*3a80*/  SYNCS.PHASECHK.TRANS64.TRYWAIT P0, [UR6+0x8], R5 ;  /* 0x00000805ff0075a7 */ /* 0x000e640008001106 */
[----:B-1----:R-:W-:Y:S05]  /*3a90*/  @P0 BRA `(.L_x_78) ;  /* 0x0000000000080947 */ /* 0x002fea0003800000 */
[----:B------:R-:W1:Y:S02]  /*3aa0*/  SYNCS.PHASECHK.TRANS64.TRYWAIT P0, [UR6+0x8], R5 ;  /* 0x00000805ff0075a7 */ /* 0x000e640008001106 */
[----:B-1----:R-:W-:Y:S05]  /*3ab0*/  @!P0 BRA `(.L_x_79) ;  /* 0x0000004c00188947 */ /* 0x002fea0003800000 */
.L_x_78:
[----:B-1----:R-:W-:Y:S01]  /*3ac0*/  HFMA2 R0, -RZ, RZ, 0, 5.9604644775390625e-08 ;  /* 0x00000001ff007431 */ /* 0x002fe200000001ff */
[----:B------:R-:W-:Y:S01]  /*3ad0*/  UPRMT UR7, UR4, 0x654, UR8 ;  /* 0x0000065404077896 */ /* 0x000fe20008000008 */
[----:B------:R-:W-:Y:S01]  /*3ae0*/  IMAD.MOV.U32 R6, RZ, RZ, 0xffff ;  /* 0x0000ffffff067424 */ /* 0x000fe200078e00ff */
[----:B------:R-:W-:Y:S01]  /*3af0*/  PRMT R2, R2, 0x654, R3 ;  /* 0x0000065402027816 */ /* 0x000fe20000000003 */
[----:B------:R-:W-:Y:S02]  /*3b00*/  IMAD.MOV.U32 R4, RZ, RZ, 0x4 ;  /* 0x00000004ff047424 */ /* 0x000fe400078e00ff */
[----:B------:R-:W-:Y:S01]  /*3b10*/  IMAD.SHL.U32 R7, R11, 0x20, RZ ;  /* 0x000000200b077824 */ /* 0x000fe200078e00ff */
[----:B------:R-:W-:Y:S02]  /*3b20*/  MOV R3, UR7 ;  /* 0x0000000700037c02 */ /* 0x000fe40008000f00 */
[-C--:B------:R-:W-:Y:S01]  /*3b30*/  SHF.L.U32 R6, R6, R11.reuse, RZ ;  /* 0x0000000b06067219 */ /* 0x080fe200000006ff */
[----:B------:R1:W-:Y:S01]  /*3b40*/  SYNCS.ARRIVE.TRANS64.RED RZ, [UR7], R4 ;  /* 0x00000004ffff79a7 */ /* 0x0003e20008000407 */
[----:B------:R-:W-:Y:S01]  /*3b50*/  SHF.L.U32 R5, R0, R11, RZ ;  /* 0x0000000b00057219 */ /* 0x000fe200000006ff */
[----:B------:R1:W-:Y:S04]  /*3b60*/  STS [UR37+0x210], R7 ;  /* 0x00021007ff007988 */ /* 0x0003e80008000825 */
[----:B------:R1:W-:Y:S04]  /*3b70*/  STAS [R2.64], R11 ;  /* 0x0000000b02007dbd */ /* 0x0003e8000c0008ff */
[----:B------:R1:W-:Y:S04]  /*3b80*/  ATOMS.OR RZ, [UR6+0x14], R6 ;  /* 0x00001406ffff798c */ /* 0x0003e8000b000006 */
[----:B------:R1:W-:Y:S04]  /*3b90*/  ATOMS.OR RZ, [UR6+0x18], R5 ;  /* 0x00001805ffff798c */ /* 0x0003e8000b000006 */
[----:B------:R1:W-:Y:S02]  /*3ba0*/  ATOMS.XOR RZ, [UR6+0x10], R0 ;  /* 0x00001000ffff798c */ /* 0x0003e4000b800006 */
.L_x_75:
[----:B------:R-:W-:Y:S05]  /*3bb0*/  BSYNC B0 ;  /* 0x0000000000007941 */ /* 0x000fea0003800000 */
.L_x_74:
[----:B------:R-:W-:Y:S05]  /*3bc0*/  BRA.U UP0, `(.L_x_80) ;  /* 0x00000001006c7547 */ /* 0x000fea000b800000 */
[----:B------:R-:W-:-:S03]  /*3bd0*/  UMOV UR7, 0xffffffff ;  /* 0xffffffff00077882 */ /* 0x000fc60000000000 */
[----:B------:R-:W-:Y:S05]  /*3be0*/  BRA.DIV UR7, `(.L_x_81) ;  /* 0x0000004a07e47947 */ /* 0x000fea000b800000 */
[----:B------:R-:W-:-:S13]  /*3bf0*/  ELECT P6, URZ, PT ;  /* 0x0000000000ff782f */ /* 0x000fda00038c0000 */
.L_x_180:
[----:B------:R-:W-:Y:S05]  /*3c00*/  @!P6 BRA `(.L_x_80) ;  /* 0x00000000005ce947 */ /* 0x000fea0003800000 */
[----:B-1----:R-:W1:Y:S02]  /*3c10*/  LDS R3, [UR6+0x10] ;  /* 0x00001006ff037984 */ /* 0x002e640008000800 */
[----:B-1----:R-:W-:-:S04]  /*3c20*/  SHF.L.U32 R3, R3, 0x1f, RZ ;  /* 0x0000001f03037819 */ /* 0x002fc800000006ff */
[----:B------:R-:W1:Y:S02]  /*3c30*/  SYNCS.PHASECHK.TRANS64.TRYWAIT P0, [UR6+0x8], R3 ;  /* 0x00000803ff0075a7 */ /* 0x000e640008001106 */
[----:B-1----:R-:W-:Y:S05]  /*3c40*/  @P0 BRA `(.L_x_82) ;  /* 0x0000000000080947 */ /* 0x002fea0003800000 */
[----:B------:R-:W1:Y:S02]  /*3c50*/  SYNCS.PHASECHK.TRANS64.TRYWAIT P0, [UR6+0x8], R3 ;  /* 0x00000803ff0075a7 */ /* 0x000e640008001106 */
[----:B-1----:R-:W-:Y:S05]  /*3c60*/  @!P0 BRA `(.L_x_83) ;  /* 0x0000004800e48947 */ /* 0x002fea0003800000 */
.L_x_82:
[----:B------:R-:W2:Y:S01]  /*3c70*/  LDS R5, [UR37+0x210] ;  /* 0x00021025ff057984 */ /* 0x000ea20008000800 */
[----:B-1----:R-:W-:Y:S02]  /*3c80*/  HFMA2 R0, -RZ, RZ, 0, 5.9604644775390625e-08 ;  /* 0x00000001ff007431 */ /* 0x002fe400000001ff */
[----:B------:R-:W-:Y:S01]  /*3c90*/  IMAD.MOV.U32 R2, RZ, RZ, 0xffff ;  /* 0x0000ffffff027424 */ /* 0x000fe200078e00ff */
[----:B------:R-:W-:Y:S01]  /*3ca0*/  UPRMT UR7, UR4, 0x654, UR8 ;  /* 0x0000065404077896 */ /* 0x000fe20008000008 */
[----:B--2---:R-:W-:-:S03]  /*3cb0*/  IMAD.SHL.U32 R3, R5, 0x20, RZ ;  /* 0x0000002005037824 */ /* 0x004fc600078e00ff */
[-C--:B------:R-:W-:Y:S02]  /*3cc0*/  SHF.L.U32 R2, R2, R5.reuse, RZ ;  /* 0x0000000502027219 */ /* 0x080fe400000006ff */
[----:B------:R-:W-:Y:S01]  /*3cd0*/  SHF.L.U32 R5, R0, R5, RZ ;  /* 0x0000000500057219 */ /* 0x000fe200000006ff */
[----:B------:R2:W-:Y:S04]  /*3ce0*/  STS [UR37+0x210], R3 ;  /* 0x00021003ff007988 */ /* 0x0005e80008000825 */
[----:B------:R2:W-:Y:S04]  /*3cf0*/  ATOMS.OR RZ, [UR6+0x14], R2 ;  /* 0x00001402ffff798c */ /* 0x0005e8000b000006 */
[----:B------:R2:W-:Y:S01]  /*3d00*/  ATOMS.OR RZ, [UR6+0x18], R5 ;  /* 0x00001805ffff798c */ /* 0x0005e2000b000006 */
[----:B------:R-:W-:Y:S03]  /*3d10*/  SYNCS.ARRIVE.TRANS64.RED.A1T0 RZ, [UR7], RZ ;  /* 0x000000ffffff79a7 */ /* 0x000fe60008100407 */
[----:B------:R2:W-:Y:S01]  /*3d20*/  ATOMS.XOR RZ, [UR6+0x10], R0 ;  /* 0x00001000ffff798c */ /* 0x0005e2000b800006 */
[----:B------:R-:W-:Y:S05]  /*3d30*/  BRA `(.L_x_80) ;  /* 0x0000000000107947 */ /* 0x000fea0003800000 */
.L_x_73:
[----:B------:R-:W-:Y:S02]  /*3d40*/  MOV R0, 0xffffffff ;  /* 0xffffffff00007802 */ /* 0x000fe40000000f00 */
[----:B------:R-:W-:-:S03]  /*3d50*/  MOV R2, 0x3d80 ;  /* 0x00003d8000027802 */ /* 0x000fc60000000f00 */
[----:B------:R1:W-:Y:S04]  /*3d60*/  STS [UR37+0x210], R0 ;  /* 0x00021000ff007988 */ /* 0x0003e80008000825 */
[----:B-1---5:R-:W-:Y:S05]  /*3d70*/  CALL.REL.NOINC `($__internal_1_$__cuda_sm10x_tcgen05_guardrail_trap_phase_invalid_during_alloc) ;  /* 0x0000004c00ec7944 */ /* 0x022fea0003c00000 */
.L_x_80:
[----:B------:R-:W-:Y:S05]  /*3d80*/  WARPSYNC.ALL ;  /* 0x0000000000007948 */ /* 0x000fea0003800000 */
[----:B------:R-:W3:Y:S01]  /*3d90*/  S2UR UR8, SR_CgaCtaId ;  /* 0x00000000000879c3 */ /* 0x000ee20000008800 */
[----:B------:R-:W-:Y:S01]  /*3da0*/  UMOV UR6, 0x400 ;  /* 0x0000040000067882 */ /* 0x000fe20000000000 */
[----:B------:R-:W-:-:S06]  /*3db0*/  NOP ;  /* 0x0000000000007918 */ /* 0x000fcc0000000000 */
[----:B------:R-:W-:Y:S06]  /*3dc0*/  BAR.ARV 0x6, 0xa0 ;  /* 0x0182800000007b1d */ /* 0x000fec0000002000 */
[----:B------:R-:W-:Y:S02]  /*3dd0*/  LOP3.LUT R9, R9, 0xffff, RZ, 0xc0, !PT ;  /* 0x0000ffff09097812 */ /* 0x000fe400078ec0ff */
[----:B-12---:R-:W-:Y:S02]  /*3de0*/  CS2R R2, SRZ ;  /* 0x0000000000027805 */ /* 0x006fe4000001ff00 */
[----:B------:R-:W-:Y:S01]  /*3df0*/  LOP3.LUT R8, R8, 0xffff, RZ, 0xc0, !PT ;  /* 0x0000ffff08087812 */ /* 0x000fe200078ec0ff */
[----:B------:R-:W-:Y:S01]  /*3e00*/  UMOV UR22, URZ ;  /* 0x000000ff00167c82 */ /* 0x000fe20008000000 */
[----:B------:R-:W-:Y:S01]  /*3e10*/  R2UR UR13, R9 ;  /* 0x00000000090d72ca */ /* 0x000fe200000e0000 */
[----:B------:R-:W-:Y:S01]  /*3e20*/  IMAD.MOV.U32 R9, RZ, RZ, 0x1 ;  /* 0x00000001ff097424 */ /* 0x000fe200078e00ff */
[----:B------:R-:W-:Y:S01]  /*3e30*/  R2UR UR12, R8 ;  /* 0x00000000080c72ca */ /* 0x000fe200000e0000 */
[----:B------:R-:W-:Y:S01]  /*3e40*/  IMAD.MOV.U32 R8, RZ, RZ, RZ ;  /* 0x000000ffff087224 */ /* 0x000fe200078e00ff */
[----:B------:R-:W-:Y:S01]  /*3e50*/  UMOV UR21, URZ ;  /* 0x000000ff00157c82 */ /* 0x000fe20008000000 */
[----:B------:R-:W-:Y:S01]  /*3e60*/  UMOV UR20, URZ ;  /* 0x000000ff00147c82 */ /* 0x000fe20008000000 */
[----:B---3--:R-:W-:Y:S01]  /*3e70*/  ULEA UR8, UR8, UR6, 0x18 ;  /* 0x0000000608087291 */ /* 0x008fe2000f8ec0ff */
[----:B------:R-:W1:Y:S03]  /*3e80*/  LDCU UR6, c[0x0][0x38c] ;  /* 0x00007180ff0677ac */ /* 0x000e660008000800 */
[----:B------:R-:W-:-:S02]  /*3e90*/  UIADD3 UR14, UPT, UPT, UR8, 0x4600, URZ ;  /* 0x00004600080e7890 */ /* 0x000fc4000fffe0ff */
[----:B------:R-:W-:-:S03]  /*3ea0*/  UIADD3 UR15, UPT, UPT, UR8, 0x2c600, URZ ;  /* 0x0002c600080f7890 */ /* 0x000fc6000fffe0ff */
[----:B------:R-:W2:Y:S01]  /*3eb0*/  LDS R0, [UR8+0x210] ;  /* 0x00021008ff007984 */ /* 0x000ea20008000800 */
[----:B------:R-:W-:Y:S02]  /*3ec0*/  USHF.R.U32.HI UR14, URZ, 0x4, UR14 ;  /* 0x00000004ff0e7899 */ /* 0x000fe4000801160e */
[----:B------:R-:W-:Y:S02]  /*3ed0*/  USHF.R.U32.HI UR15, URZ, 0x4, UR15 ;  /* 0x00000004ff0f7899 */ /* 0x000fe4000801160f */
[----:B------:R-:W-:Y:S02]  /*3ee0*/  ULOP3.LUT UR14, UR14, 0x3fff, URZ, 0xc0, !UPT ;  /* 0x00003fff0e0e7892 */ /* 0x000fe4000f8ec0ff */
[----:B------:R-:W-:Y:S02]  /*3ef0*/  ULOP3.LUT UR15, UR15, 0x3fff, URZ, 0xc0, !UPT ;  /* 0x00003fff0f0f7892 */ /* 0x000fe4000f8ec0ff */
[----:B------:R-:W-:Y:S02]  /*3f00*/  ULOP3.LUT UR14, UR14, 0x10000, URZ, 0xfc, !UPT ;  /* 0x000100000e0e7892 */ /* 0x000fe4000f8efcff */
[----:B-1----:R-:W-:-:S02]  /*3f10*/  UIADD3 UR6, UPT, UPT, UR6, 0x3f, URZ ;  /* 0x0000003f06067890 */ /* 0x002fc4000fffe0ff */
[----:B------:R-:W-:Y:S02]  /*3f20*/  ULOP3.LUT UR15, UR15, 0x10000, URZ, 0xfc, !UPT ;  /* 0x000100000f0f7892 */ /* 0x000fe4000f8efcff */
[----:B------:R-:W-:Y:S02]  /*3f30*/  USHF.R.S32.HI UR7, URZ, 0x1f, UR6 ;  /* 0x0000001fff077899 */ /* 0x000fe40008011406 */
[----:B------:R-:W-:Y:S02]  /*3f40*/  UISETP.NE.AND UP2, UPT, UR5, URZ, UPT ;  /* 0x000000ff0500728c */ /* 0x000fe4000bf45270 */
[----:B------:R-:W-:Y:S01]  /*3f50*/  ULEA.HI UR7, UR7, UR6, URZ, 0x6 ;  /* 0x0000000607077291 */ /* 0x000fe2000f8f30ff */
[----:B------:R-:W-:Y:S01]  /*3f60*/  UMOV UR28, 0x0 ;  /* 0x00000000001c7882 */ /* 0x000fe20000000000 */
[----:B------:R-:W-:Y:S02]  /*3f70*/  UMOV UR29, 0x10100010 ;  /* 0x10100010001d7882 */ /* 0x000fe40000000000 */
[----:B------:R-:W-:Y:S01]  /*3f80*/  USHF.R.S32.HI UR7, URZ, 0x6, UR7 ;  /* 0x00000006ff077899 */ /* 0x000fe20008011407 */
[----:B------:R-:W-:Y:S01]  /*3f90*/  UMOV UR26, 0x0 ;  /* 0x00000000001a7882 */ /* 0x000fe20000000000 */
[----:B------:R-:W-:-:S02]  /*3fa0*/  UMOV UR27, 0x10100010 ;  /* 0x10100010001b7882 */ /* 0x000fc40000000000 */
[----:B------:R-:W-:-:S04]  /*3fb0*/  UISETP.LT.AND UP0, UPT, UR7, 0x1, UPT ;  /* 0x000000010700788c */ /* 0x000fc8000bf01270 */
[----:B------:R-:W-:Y:S01]  /*3fc0*/  USEL UR23, UR7, 0x1, !UP0 ;  /* 0x0000000107177887 */ /* 0x000fe2000c000000 */
[----:B--2---:R-:W-:-:S15]  /*3fd0*/  R2UR UR24, R0 ;  /* 0x00000000001872ca */ /* 0x004fde00000e0000 */
.L_x_91:
[C---:B------:R-:W-:Y:S02]  /*3fe0*/  LEA R0, R8.reuse, UR8, 0x3 ;  /* 0x0000000808007c11 */ /* 0x040fe4000f8e18ff */
[----:B------:R-:W-:Y:S02]  /*3ff0*/  SHF.L.U32 R5, R3, 0x1f, RZ ;  /* 0x0000001f03057819 */ /* 0x000fe400000006ff */
[----:B------:R-:W-:Y:S02]  /*4000*/  LEA R4, R8, UR8, 0x4 ;  /* 0x0000000808047c11 */ /* 0x000fe4000f8e20ff */
[----:B------:R-:W1:Y:S02]  /*4010*/  SYNCS.PHASECHK.TRANS64.TRYWAIT P0, [R0+URZ+0x160], R5 ;  /* 0x00016005000075a7 */ /* 0x000e6400080011ff */
[----:B-1-34-:R-:W-:Y:S05]  /*4020*/  @!P0 BRA `(.L_x_84) ;  /* 0x00000048000c8947 */ /* 0x01afea0003800000 */
.L_x_181:
[----:B-1----:R-:W1:Y:S01]  /*4030*/  LDS.128 R4, [R4+0x1f0] ;  /* 0x0001f00004047984 */ /* 0x002e620000000c00 */
[----:B------:R-:W-:Y:S02]  /*4040*/  VIADD R0, R0, 0x170 ;  /* 0x0000017000007836 */ /* 0x000fe40000000000 */
[----:B------:R-:W-:Y:S01]  /*4050*/  VIADD R8, R8, 0x1 ;  /* 0x0000000108087836 */ /* 0x000fe20000000000 */
[----:B------:R-:W-:Y:S01]  /*4060*/  @!PT LDS RZ, [RZ] ;  /* 0x00000000fffff984 */ /* 0x000fe20000000800 */
[----:B------:R-:W-:Y:S01]  /*4070*/  @!PT LDS RZ, [RZ] ;  /* 0x00000000fffff984 */ /* 0x000fe20000000800 */
[----:B------:R-:W-:Y:S01]  /*4080*/  @!PT LDS RZ, [RZ] ;  /* 0x00000000fffff984 */ /* 0x000fe20000000800 */
[----:B------:R-:W-:Y:S01]  /*4090*/  @!PT LDS RZ, [RZ] ;  /* 0x00000000fffff984 */ /* 0x000fe20000000800 */
[----:B------:R2:W-:Y:S06]  /*40a0*/  MEMBAR.ALL.CTA ;  /* 0x0000000000007992 */ /* 0x0005ec0000008000 */
[----:B--2---:R-:W2:Y:S01]  /*40b0*/  FENCE.VIEW.ASYNC.S ;  /* 0x00000000000073c6 */ /* 0x004ea20000000000 */
[----:B------:R-:W-:-:S04]  /*40c0*/  PRMT R0, RZ, 0x654, R0 ;  /* 0x00000654ff007816 */ /* 0x000fc80000000000 */
[----:B--2---:R2:W-:Y:S01]  /*40d0*/  SYNCS.ARRIVE.TRANS64.RED.A1T0 RZ, [R0+URZ], RZ ;  /* 0x000000ff00ff79a7 */ /* 0x0045e200081004ff */
[----:B-1----:R-:W-:Y:S01]  /*40e0*/  LOP3.LUT P1, RZ, R6, 0x1, RZ, 0xc0, !PT ;  /* 0x0000000106ff7812 */ /* 0x002fe2000782c0ff */
[----:B--2---:R-:W-:-:S12]  /*40f0*/  BRA.U UP2, `(.L_x_85) ;  /* 0x0000000102e07547 */ /* 0x004fd8000b800000 */
[----:B------:R-:W1:Y:S01]  /*4100*/  LDCU UR6, c[0x0][0x38c] ;  /* 0x00007180ff0677ac */ /* 0x000e620008000800 */
[----:B------:R-:W-:Y:S02]  /*4110*/  PLOP3.LUT P2, PT, PT, PT, PT, 0x80, 0x8 ;  /* 0x000000000008781c */ /* 0x000fe40003f4f070 */
[----:B------:R-:W-:Y:S01]  /*4120*/  SHF.L.U32 R5, R9, 0x1f, RZ ;  /* 0x0000001f09057819 */ /* 0x000fe200000006ff */
[----:B------:R-:W-:Y:S02]  /*4130*/  ULEA UR10, UR22, UR8, 0x3 ;  /* 0x00000008160a7291 */ /* 0x000fe4000f8e18ff */
[----:B------:R-:W-:Y:S02]  /*4140*/  ULEA UR11, UR22, UR24, 0x6 ;  /* 0x00000018160b7291 */ /* 0x000fe4000f8e30ff */
[----:B-1----:R-:W-:-:S06]  /*4150*/  UISETP.GE.AND UP0, UPT, UR6, 0x1, UPT ;  /* 0x000000010600788c */ /* 0x002fcc000bf06270 */
[----:B------:R-:W-:-:S05]  /*4160*/  PLOP3.LUT P0, PT, PT, PT, UP0, 0x80, 0x8 ;  /* 0x000000000008781c */ /* 0x000fca0003f0f008 */
[----:B------:R-:W-:-:S08]  /*4170*/  @UP0 ULEA UR6, UR21, UR8, 0x3 ;  /* 0x0000000815060291 */ /* 0x000fd0000f8e18ff */
[----:B------:R-:W-:-:S04]  /*4180*/  @P0 SHF.L.U32 R0, R2, 0x1f, RZ ;  /* 0x0000001f02000819 */ /* 0x000fc800000006ff */
[----:B------:R1:W2:Y:S01]  /*4190*/  @P0 SYNCS.PHASECHK.TRANS64.TRYWAIT P2, [UR6], R0 ;  /* 0x00000000ff0005a7 */ /* 0x0002a20008041106 */
[----:B------:R-:W3:Y:S02]  /*41a0*/  SYNCS.PHASECHK.TRANS64.TRYWAIT P0, [UR10+0x1a0], R5 ;  /* 0x0001a005ff0075a7 */ /* 0x000ee4000800110a */
[----:B-123--:R-:W-:Y:S05]  /*41b0*/  @!P0 BRA `(.L_x_86) ;  /* 0x0000004400bc8947 */ /* 0x00efea0003800000 */
.L_x_183:
[----:B------:R-:W-:Y:S01]  /*41c0*/  UMOV UR19, UR20 ;  /* 0x0000001400137c82 */ /* 0x000fe20008000000 */
[----:B------:R-:W-:Y:S05]  /*41d0*/  BRA.U !UP0, `(.L_x_87) ;  /* 0x0000000108987547 */ /* 0x000fea000b800000 */
[----:B------:R-:W-:Y:S02]  /*41e0*/  UIADD3 UR19, UPT, UPT, UR23, UR20, URZ ;  /* 0x0000001417137290 */ /* 0x000fe4000fffe0ff */
[----:B------:R-:W-:Y:S01]  /*41f0*/  UPLOP3.LUT UP3, UPT, UPT, UPT, UPT, 0x40, 0x4 ;  /* 0x000000000004789c */ /* 0x000fe20003f6e870 */
[----:B------:R-:W-:Y:S01]  /*4200*/  UMOV UR18, UR7 ;  /* 0x0000000700127c82 */ /* 0x000fe20008000000 */
[----:B------:R-:W-:-:S09]  /*4210*/  UMOV UR17, UR21 ;  /* 0x0000001500117c82 */ /* 0x000fd20008000000 */
.L_x_90:
[----:B--2---:R-:W-:Y:S01]  /*4220*/  ULEA UR9, UR17, UR8, 0x3 ;  /* 0x0000000811097291 */ /* 0x004fe2000f8e18ff */
[----:B---3--:R-:W-:Y:S11]  /*4230*/  @P2 BRA `(.L_x_88) ;  /* 0x00000000000c2947 */ /* 0x008ff60003800000 */
[----:B-1----:R-:W-:Y:S04]  /*4240*/  SHF.L.U32 R5, R2, 0x1f, RZ ;  /* 0x0000001f02057819 */ /* 0x002fe800000006ff */
[----:B------:R-:W1:Y:S02]  /*4250*/  SYNCS.PHASECHK.TRANS64.TRYWAIT P0, [UR9], R5 ;  /* 0x00000005ff0075a7 */ /* 0x000e640008001109 */
[----:B-1----:R-:W-:Y:S05]  /*4260*/  @!P0 BRA `(.L_x_89) ;  /* 0x0000004400a88947 */ /* 0x002fea0003800000 */
.L_x_88:
[----:B------:R-:W-:Y:S01]  /*4270*/  UISETP.NE.AND UP0, UPT, UR18, 0x1, UPT ;  /* 0x000000011200788c */ /* 0x000fe2000bf05270 */
[----:B------:R-:W-:Y:S01]  /*4280*/  PLOP3.LUT P2, PT, PT, PT, PT, 0x80, 0x8 ;  /* 0x000000000008781c */ /* 0x000fe20003f4f070 */
[----:B------:R-:W-:Y:S02]  /*4290*/  UIADD3 UR21, UPT, UPT, UR17, 0x1, URZ ;  /* 0x0000000111157890 */ /* 0x000fe4000fffe0ff */
[----:B------:R-:W-:Y:S02]  /*42a0*/  ULEA UR30, UR17, UR15, 0x7 ;  /* 0x0000000f111e7291 */ /* 0x000fe4000f8e38ff */
[----:B------:R-:W-:Y:S01]  /*42b0*/  UISETP.NE.AND UP1, UPT, UR21, 0x14, UPT ;  /* 0x000000141500788c */ /* 0x000fe2000bf25270 */
[----:B------:R-:W-:Y:S01]  /*42c0*/  PLOP3.LUT P0, PT, PT, PT, UP0, 0x80, 0x8 ;  /* 0x000000000008781c */ /* 0x000fe20003f0f008 */
[----:B------:R-:W-:Y:S02]  /*42d0*/  ULEA UR32, UR17, UR14, 0x9 ;  /* 0x0000000e11207291 */ /* 0x000fe4000f8e48ff */
[----:B------:R-:W-:Y:S02]  /*42e0*/  USEL UR16, URZ, 0x1, UP1 ;  /* 0x00000001ff107887 */ /* 0x000fe40008800000 */
[----:B------:R-:W-:Y:S02]  /*42f0*/  USEL UR21, UR21, URZ, UP1 ;  /* 0x000000ff15157287 */ /* 0x000fe40008800000 */
[----:B------:R-:W-:Y:S02]  /*4300*/  UIADD3 UR36, UPT, UPT, UR30, 0x2, URZ ;  /* 0x000000021e247890 */ /* 0x000fe4000fffe0ff */
[----:B------:R-:W-:Y:S01]  /*4310*/  @UP0 ULEA UR6, UR21, UR8, 0x3 ;  /* 0x0000000815060291 */ /* 0x000fe2000f8e18ff */
[----:B------:R-:W-:Y:S01]  /*4320*/  LOP3.LUT R2, R2, UR16, RZ, 0x3c, !PT ;  /* 0x0000001002027c12 */ /* 0x000fe2000f8e3cff */
[----:B------:R-:W-:Y:S02]  /*4330*/  UIADD3 UR34, UPT, UPT, UR32, 0x2, URZ ;  /* 0x0000000220227890 */ /* 0x000fe4000fffe0ff */
[----:B------:R-:W-:Y:S01]  /*4340*/  UIADD3 UR9, UPT, UPT, UR9, 0xa0, URZ ;  /* 0x000000a009097890 */ /* 0x000fe2000fffe0ff */
[----:B-1----:R-:W-:Y:S01]  /*4350*/  @P0 SHF.L.U32 R0, R2, 0x1f, RZ ;  /* 0x0000001f02000819 */ /* 0x002fe200000006ff */
[----:B------:R-:W-:Y:S01]  /*4360*/  UMOV UR31, 0x80004020 ;  /* 0x80004020001f7882 */ /* 0x000fe20000000000 */
[----:B------:R-:W-:Y:S01]  /*4370*/  UMOV UR33, 0x80004020 ;  /* 0x8000402000217882 */ /* 0x000fe20000000000 */
[----:B------:R-:W-:Y:S01]  /*4380*/  UMOV UR37, 0x80004020 ;  /* 0x8000402000257882 */ /* 0x000fe20000000000 */
[----:B------:R2:W3:Y:S01]  /*4390*/  @P0 SYNCS.PHASECHK.TRANS64.TRYWAIT P2, [UR6], R0 ;  /* 0x00000000ff0005a7 */ /* 0x0004e20008041106 */
[----:B------:R-:W-:Y:S01]  /*43a0*/  UIADD3 UR20, UPT, UPT, UR20, 0x1, URZ ;  /* 0x0000000114147890 */ /* 0x000fe2000fffe0ff */
[----:B------:R2:W-:Y:S01]  /*43b0*/  UTCQMMA.2CTA gdesc[UR32], gdesc[UR30], tmem[UR11], tmem[UR28], idesc[UR29], UP3 ;  /* 0x00ff1c1e200075ea */ /* 0x0005e20009a0030b */
[----:B------:R-:W-:Y:S02]  /*43c0*/  UIADD3 UR18, UPT, UPT, UR18, -0x1, URZ ;  /* 0xffffffff12127890 */ /* 0x000fe4000fffe0ff */
[----:B------:R-:W-:Y:S02]  /*43d0*/  UISETP.NE.AND UP0, UPT, UR20, UR19, UPT ;  /* 0x000000131400728c */ /* 0x000fe4000bf05270 */
[----:B------:R-:W-:Y:S01]  /*43e0*/  UPLOP3.LUT UP3, UPT, UPT, UPT, UPT, 0x80, 0x8 ;  /* 0x000000000008789c */ /* 0x000fe20003f6f070 */
[----:B------:R-:W-:Y:S01]  /*43f0*/  UMOV UR35, 0x80004020 ;  /* 0x8000402000237882 */ /* 0x000fe20000000000 */
[----:B------:R-:W-:Y:S01]  /*4400*/  UMOV UR17, UR21 ;  /* 0x0000001500117c82 */ /* 0x000fe20008000000 */
[----:B------:R2:W-:Y:S01]  /*4410*/  UTCQMMA.2CTA gdesc[UR34], gdesc[UR36], tmem[UR11], tmem[UR26], idesc[UR27], UPT ;  /* 0x00ff1a24220075ea */ /* 0x0005e2000ba0030b */
[----:B------:R2:W-:Y:S03]  /*4420*/  UTCBAR.2CTA.MULTICAST [UR9], URZ, UR13 ;  /* 0x000000ff090073e9 */ /* 0x0005e6000820080d */
[----:B------:R-:W-:Y:S05]  /*4430*/  BRA.U UP0, `(.L_x_90) ;  /* 0xfffffffd00787547 */ /* 0x000fea000b83ffff */
.L_x_87:
[----:B------:R-:W-:Y:S01]  /*4440*/  UIADD3 UR10, UPT, UPT, UR10, 0x180, URZ ;  /* 0x000001800a0a7890 */ /* 0x000fe2000fffe0ff */
[----:B------:R-:W-:-:S08]  /*4450*/  UMOV UR20, UR19 ;  /* 0x0000001300147c82 */ /* 0x000fd00008000000 */
[----:B------:R4:W-:Y:S01]  /*4460*/  UTCBAR.2CTA.MULTICAST [UR10], URZ, UR12 ;  /* 0x000000ff0a0073e9 */ /* 0x0009e2000820080c */
[----:B------:R-:W-:Y:S02]  /*4470*/  NOP ;  /* 0x0000000000007918 */ /* 0x000fe40000000000 */
.L_x_85:
[----:B------:R-:W-:Y:S01]  /*4480*/  UIADD3 UR22, UPT, UPT, UR22, 0x1, URZ ;  /* 0x0000000116167890 */ /* 0x000fe2000fffe0ff */
[----:B------:R-:W-:-:S03]  /*4490*/  ISETP.NE.AND P0, PT, R8, 0x2, PT ;  /* 0x000000020800780c */ /* 0x000fc60003f05270 */
[----:B------:R-:W-:Y:S01]  /*44a0*/  UISETP.NE.AND UP0, UPT, UR22, 0x4, UPT ;  /* 0x000000041600788c */ /* 0x000fe2000bf05270 */
[----:B-12---:R-:W-:Y:S02]  /*44b0*/  SEL R0, RZ, 0x1, P0 ;  /* 0x00000001ff007807 */ /* 0x006fe40000000000 */
[----:B------:R-:W-:Y:S01]  /*44c0*/  SEL R8, R8, RZ, P0 ;  /* 0x000000ff08087207 */ /* 0x000fe20000000000 */
[----:B------:R-:W-:Y:S01]  /*44d0*/  USEL UR6, URZ, 0x1, UP0 ;  /* 0x00000001ff067887 */ /* 0x000fe20008000000 */
[----:B------:R-:W-:Y:S01]  /*44e0*/  LOP3.LUT R3, R3, R0, RZ, 0x3c, !PT ;  /* 0x0000000003037212 */ /* 0x000fe200078e3cff */
[----:B------:R-:W-:-:S04]  /*44f0*/  USEL UR22, UR22, URZ, UP0 ;  /* 0x000000ff16167287 */ /* 0x000fc80008000000 */
[----:B------:R-:W-:Y:S01]  /*4500*/  LOP3.LUT R9, R9, UR6, RZ, 0x3c, !PT ;  /* 0x0000000609097c12 */ /* 0x000fe2000f8e3cff */
[----:B------:R-:W-:Y:S07]  /*4510*/  @P1 BRA `(.L_x_91) ;  /* 0xfffffff800b01947 */ /* 0x000fee000383ffff */
[----:B------:R-:W1:Y:S01]  /*4520*/  S2UR UR6, SR_CgaCtaId ;  /* 0x00000000000679c3 */ /* 0x000e620000008800 */
[----:B------:R-:W-:Y:S01]  /*4530*/  ELECT P0, URZ, PT ;  /* 0x0000000000ff782f */ /* 0x000fe20003800000 */
[----:B------:R-:W-:Y:S01]  /*4540*/  HFMA2 R0, -RZ, RZ, 0, 5.9604644775390625e-08 ;  /* 0x00000001ff007431 */ /* 0x000fe200000001ff */
[----:B------:R-:W-:-:S05]  /*4550*/  UMOV UR7, 0x40 ;  /* 0x0000004000077882 */ /* 0x000fca0000000000 */
[----:B------:R-:W-:Y:S01]  /*4560*/  UVIRTCOUNT.DEALLOC.SMPOOL 0x80 ;  /* 0x000000800000784c */ /* 0x000fe20000000000 */
[----:B------:R-:W-:Y:S02]  /*4570*/  UISETP.NE.AND UP0, UPT, UR5, URZ, UPT ;  /* 0x000000ff0500728c */ /* 0x000fe4000bf05270 */
[----:B-1----:R-:W-:-:S09]  /*4580*/  ULEA UR6, UR6, UR7, 0x18 ;  /* 0x0000000706067291 */ /* 0x002fd2000f8ec0ff */
[----:B------:R1:W-:Y:S01]  /*4590*/  @P0 STS.U8 [UR6+0x1c], R0 ;  /* 0x00001c00ff000988 */ /* 0x0003e20008000006 */
[----:B------:R-:W-:Y:S05]  /*45a0*/  BRA.U UP0, `(.L_x_92) ;  /* 0x0000000100a07547 */ /* 0x000fea000b800000 */
[----:B------:R-:W-:Y:S01]  /*45b0*/  UIADD3 UR5, UPT, UPT, UR8, 0x1a0, URZ ;  /* 0x000001a008057890 */ /* 0x000fe2000fffe0ff */
[----:B------:R-:W-:-:S03]  /*45c0*/  SHF.L.U32 R3, R9, 0x1f, RZ ;  /* 0x0000001f09037819 */ /* 0x000fc600000006ff */
[----:B------:R-:W-:-:S09]  /*45d0*/  ULEA UR7, UR22, UR5, 0x3 ;  /* 0x0000000516077291 */ /* 0x000fd2000f8e18ff */
[----:B------:R-:W2:Y:S02]  /*45e0*/  SYNCS.PHASECHK.TRANS64.TRYWAIT P0, [UR7], R3 ;  /* 0x00000003ff0075a7 */ /* 0x000ea40008001107 */
[----:B--2---:R-:W-:Y:S05]  /*45f0*/  @!P0 BRA `(.L_x_93) ;  /* 0x0000004000dc8947 */ /* 0x004fea0003800000 */
.L_x_186:
[----:B------:R-:W-:-:S04]  /*4600*/  UIADD3 UR9, UPT, UPT, UR22, 0x1, URZ ;  /* 0x0000000116097890 */ /* 0x000fc8000fffe0ff */
[----:B------:R-:W-:-:S04]  /*4610*/  UISETP.NE.AND UP1, UPT, UR9, 0x4, UPT ;  /* 0x000000040900788c */ /* 0x000fc8000bf25270 */
[----:B----4-:R-:W-:Y:S02]  /*4620*/  USEL UR10, URZ, 0x1, UP1 ;  /* 0x00000001ff0a7887 */ /* 0x010fe40008800000 */
[----:B------:R-:W-:-:S04]  /*4630*/  USEL UR9, UR9, URZ, UP1 ;  /* 0x000000ff09097287 */ /* 0x000fc80008800000 */
[----:B------:R-:W-:Y:S01]  /*4640*/  ULEA UR7, UR9, UR5, 0x3 ;  /* 0x0000000509077291 */ /* 0x000fe2000f8e18ff */
[----:B------:R-:W-:-:S04]  /*4650*/  LOP3.LUT R2, R9, UR10, RZ, 0x3c, !PT ;  /* 0x0000000a09027c12 */ /* 0x000fc8000f8e3cff */
[----:B-1----:R-:W-:-:S04]  /*4660*/  SHF.L.U32 R3, R2, 0x1f, RZ ;  /* 0x0000001f02037819 */ /* 0x002fc800000006ff */
[----:B------:R-:W1:Y:S02]  /*4670*/  SYNCS.PHASECHK.TRANS64.TRYWAIT P0, [UR7], R3 ;  /* 0x00000003ff0075a7 */ /* 0x000e640008001107 */
[----:B-1----:R-:W-:Y:S05]  /*4680*/  @!P0 BRA `(.L_x_94) ;  /* 0x0000004000d08947 */ /* 0x002fea0003800000 */
.L_x_188:
        /* <DEDUP_REMOVED lines=9> */
.L_x_190:
[----:B------:R-:W-:-:S04]  /*4720*/  UIADD3 UR9, UPT, UPT, UR9, 0x1, URZ ;  /* 0x0000000109097890 */ /* 0x000fc8000fffe0ff */
[----:B------:R-:W-:-:S04]  /*4730*/  UISETP.NE.AND UP1, UPT, UR9, 0x4, UPT ;  /* 0x000000040900788c */ /* 0x000fc8000bf25270 */
[----:B------:R-:W-:Y:S02]  /*4740*/  USEL UR7, URZ, 0x1, UP1 ;  /* 0x00000001ff077887 */ /* 0x000fe40008800000 */
[----:B------:R-:W-:-:S04]  /*4750*/  USEL UR9, UR9, URZ, UP1 ;  /* 0x000000ff09097287 */ /* 0x000fc80008800000 */
[----:B------:R-:W-:Y:S01]  /*4760*/  ULEA UR9, UR9, UR5, 0x3 ;  /* 0x0000000509097291 */ /* 0x000fe2000f8e18ff */
[----:B-1----:R-:W-:-:S04]  /*4770*/  LOP3.LUT R3, R2, UR7, RZ, 0x3c, !PT ;  /* 0x0000000702037c12 */ /* 0x002fc8000f8e3cff */
[----:B------:R-:W-:Y:S01]  /*4780*/  SHF.L.U32 R3, R3, 0x1f, RZ ;  /* 0x0000001f03037819 */ /* 0x000fe200000006ff */
[----:B------:R-:W-:-:S04]  /*4790*/  IMAD.U32 R0, RZ, RZ, UR9 ;  /* 0x00000009ff007e24 */ /* 0x000fc8000f8e00ff */
[----:B------:R1:W2:Y:S03]  /*47a0*/  SYNCS.PHASECHK.TRANS64.TRYWAIT P0, [R0+URZ], R3 ;  /* 0x00000003000075a7 */ /* 0x0002a600080011ff */
[----:B--2---:R-:W-:Y:S05]  /*47b0*/  @!P0 NANOSLEEP.SYNCS 0x989680 ;  /* 0x009896800000895d */ /* 0x004fea0003900000 */
[----:B------:R-:W2:Y:S02]  /*47c0*/  @!P0 SYNCS.PHASECHK.TRANS64 P0, [R0+URZ], R3 ;  /* 0x00000003000085a7 */ /* 0x000ea400080010ff */
[----:B--2---:R-:W-:Y:S05]  /*47d0*/  @P0 BRA `(.L_x_96) ;  /* 0x0000000000200947 */ /* 0x004fea0003800000 */
.L_x_97:
[----:B--2---:R2:W4:Y:S02]  /*47e0*/  SYNCS.PHASECHK.TRANS64.TRYWAIT P0, [R0+URZ], R3 ;  /* 0x00000003000075a7 */ /* 0x00452400080011ff */
[----:B----4-:R-:W-:Y:S05]  /*47f0*/  @!P0 NANOSLEEP.SYNCS 0x989680 ;  /* 0x009896800000895d */ /* 0x010fea0003900000 */
[----:B------:R-:W4:Y:S02]  /*4800*/  @!P0 SYNCS.PHASECHK.TRANS64 P0, [R0+URZ], R3 ;  /* 0x00000003000085a7 */ /* 0x000f2400080010ff */
[----:B----4-:R-:W-:Y:S05]  /*4810*/  @!P0 BRA `(.L_x_97) ;  /* 0xfffffffc00f08947 */ /* 0x010fea000383ffff */
[----:B------:R-:W-:Y:S05]  /*4820*/  BRA `(.L_x_96) ;  /* 0x00000000000c7947 */ /* 0x000fea0003800000 */
.L_x_92:
[----:B------:R-:W-:-:S04]  /*4830*/  UIADD3 UR5, UPT, UPT, UR8, 0x1e0, URZ ;  /* 0x000001e008057890 */ /* 0x000fc8000fffe0ff */
[----:B------:R-:W-:-:S09]  /*4840*/  UPRMT UR5, UR4, 0x654, UR5 ;  /* 0x0000065404057896 */ /* 0x000fd20008000005 */
[----:B------:R-:W-:Y:S03]  /*4850*/  SYNCS.ARRIVE.TRANS64.RED.A1T0 RZ, [UR5], RZ ;  /* 0x000000ffffff79a7 */ /* 0x000fe60008100405 */
.L_x_96:
[----:B-12---:R-:W-:Y:S01]  /*4860*/  SHF.L.U32 R3, RZ, 0x1f, RZ ;  /* 0x0000001fff037819 */ /* 0x006fe200000006ff */
[----:B------:R-:W-:Y:S01]  /*4870*/  UIADD3 UR5, UPT, UPT, UR8, 0x1e0, URZ ;  /* 0x000001e008057890 */ /* 0x000fe2000fffe0ff */
[----:B------:R-:W-:Y:S02]  /*4880*/  PLOP3.LUT P0, PT, PT, PT, UP0, 0x80, 0x8 ;  /* 0x000000000008781c */ /* 0x000fe40003f0f008 */
[----:B------:R-:W1:Y:S02]  /*4890*/  SYNCS.PHASECHK.TRANS64.TRYWAIT P1, [UR8+0x1e0], R3 ;  /* 0x0001e003ff0075a7 */ /* 0x000e640008021108 */
[----:B-1----:R-:W-:Y:S09]  /*48a0*/  @!P1 BRA `(.L_x_98) ;  /* 0x0000004000789947 */ /* 0x002ff20003800000 */
.L_x_192:
[----:B------:R-:W-:Y:S01]  /*48b0*/  @!UP0 UPRMT UR5, UR4, 0x654, UR5 ;  /* 0x0000065404058896 */ /* 0x000fe20008000005 */
[----:B------:R-:W-:Y:S02]  /*48c0*/  UMOV UR8, 0xffff ;  /* 0x0000ffff00087882 */ /* 0x000fe40000000000 */
[----:B------:R-:W-:-:S06]  /*48d0*/  UMOV UR4, 0x1 ;  /* 0x0000000100047882 */ /* 0x000fcc0000000000 */
[----:B------:R-:W-:Y:S01]  /*48e0*/  @!P0 SYNCS.ARRIVE.TRANS64.RED.A1T0 RZ, [UR5], RZ ;  /* 0x000000ffffff89a7 */ /* 0x000fe20008100405 */
[----:B------:R-:W-:Y:S01]  /*48f0*/  NOP ;  /* 0x0000000000007918 */ /* 0x000fe20000000000 */
[----:B-1----:R-:W1:Y:S01]  /*4900*/  LDS R0, [UR6+0x14] ;  /* 0x00001406ff007984 */ /* 0x002e620008000800 */
[----:B------:R-:W-:-:S04]  /*4910*/  ULOP3.LUT UR5, UR24, 0xffff, URZ, 0xc0, !UPT ;  /* 0x0000ffff18057892 */ /* 0x000fc8000f8ec0ff */
[----:B------:R-:W-:-:S04]  /*4920*/  USHF.R.U32.HI UR5, URZ, 0x5, UR5 ;  /* 0x00000005ff057899 */ /* 0x000fc80008011605 */
[----:B------:R-:W-:Y:S02]  /*4930*/  USHF.L.U32 UR8, UR8, UR5, URZ ;  /* 0x0000000508087299 */ /* 0x000fe400080006ff */
[----:B------:R-:W-:-:S04]  /*4940*/  USHF.L.U32 UR4, UR4, UR5, URZ ;  /* 0x0000000504047299 */ /* 0x000fc800080006ff */
[----:B-1----:R-:W-:-:S04]  /*4950*/  LOP3.LUT R0, R0, UR8, RZ, 0xc0, !PT ;  /* 0x0000000800007c12 */ /* 0x002fc8000f8ec0ff */
[----:B------:R-:W-:-:S13]  /*4960*/  ISETP.NE.AND P0, PT, R0, UR8, PT ;  /* 0x0000000800007c0c */ /* 0x000fda000bf05270 */
[----:B------:R-:W-:Y:S05]  /*4970*/  @P0 BRA `(.L_x_99) ;  /* 0x0000000000580947 */ /* 0x000fea0003800000 */
[----:B------:R-:W1:Y:S02]  /*4980*/  LDS R0, [UR6+0x18] ;  /* 0x00001806ff007984 */ /* 0x000e640008000800 */
[----:B-1----:R-:W-:-:S04]  /*4990*/  LOP3.LUT R0, R0, UR4, RZ, 0xc0, !PT ;  /* 0x0000000400007c12 */ /* 0x002fc8000f8ec0ff */
[----:B------:R-:W-:-:S13]  /*49a0*/  ISETP.NE.AND P0, PT, R0, UR4, PT ;  /* 0x0000000400007c0c */ /* 0x000fda000bf05270 */
[----:B------:R-:W-:Y:S05]  /*49b0*/  @P0 BRA `(.L_x_100) ;  /* 0x00000000003c0947 */ /* 0x000fea0003800000 */
[----:B------:R-:W1:Y:S01]  /*49c0*/  S2R R2, SR_LANEID ;  /* 0x0000000000027919 */ /* 0x000e620000000000 */
[----:B------:R-:W-:Y:S01]  /*49d0*/  ULOP3.LUT UR8, URZ, UR8, URZ, 0x33, !UPT ;  /* 0x00000008ff087292 */ /* 0x000fe2000f8e33ff */
[----:B------:R-:W-:Y:S01]  /*49e0*/  LOP3.LUT R4, RZ, UR4, RZ, 0x33, !PT ;  /* 0x00000004ff047c12 */ /* 0x000fe2000f8e33ff */
[----:B------:R-:W-:Y:S02]  /*49f0*/  VOTEU.ANY UR7, UPT, PT ;  /* 0x0000000000077886 */ /* 0x000fe400038e0100 */
[----:B------:R-:W-:Y:S01]  /*4a00*/  UFLO.U32 UR7, UR7 ;  /* 0x00000007000772bd */ /* 0x000fe200080e0000 */
[----:B------:R-:W2:Y:S01]  /*4a10*/  REDUX UR4, R4 ;  /* 0x00000000040473c4 */ /* 0x000ea20000000000 */
[----:B------:R-:W-:-:S06]  /*4a20*/  IMAD.U32 R0, RZ, RZ, UR8 ;  /* 0x00000008ff007e24 */ /* 0x000fcc000f8e00ff */
[----:B------:R1:W-:Y:S01]  /*4a30*/  UTCATOMSWS.AND URZ, UR8 ;  /* 0x0000000800ff79e3 */ /* 0x0003e20008000000 */
[----:B------:R-:W3:Y:S01]  /*4a40*/  REDUX UR5, R0 ;  /* 0x00000000000573c4 */ /* 0x000ee20000000000 */
[----:B-1----:R-:W-:Y:S01]  /*4a50*/  ISETP.EQ.U32.AND P0, PT, R2, UR7, PT ;  /* 0x0000000702007c0c */ /* 0x002fe2000bf02070 */
[----:B--2---:R-:W-:Y:S01]  /*4a60*/  IMAD.U32 R2, RZ, RZ, UR4 ;  /* 0x00000004ff027e24 */ /* 0x004fe2000f8e00ff */
[----:B---3--:R-:W-:-:S11]  /*4a70*/  MOV R3, UR5 ;  /* 0x0000000500037c02 */ /* 0x008fd60008000f00 */
[----:B------:R1:W-:Y:S04]  /*4a80*/  @P0 ATOMS.AND RZ, [UR6+0x14], R3 ;  /* 0x00001403ffff098c */ /* 0x0003e8000a800006 */
[----:B------:R1:W-:Y:S01]  /*4a90*/  @P0 ATOMS.AND RZ, [UR6+0x18], R2 ;  /* 0x00001802ffff098c */ /* 0x0003e2000a800006 */
[----:B------:R-:W-:Y:S05]  /*4aa0*/  BRA `(.L_x_101) ;  /* 0x0000000000147947 */ /* 0x000fea0003800000 */
.L_x_100:
[----:B------:R-:W-:Y:S02]  /*4ab0*/  MOV R2, 0x4ad0 ;  /* 0x00004ad000027802 */ /* 0x000fe40000000f00 */
[----:B---345:R-:W-:Y:S05]  /*4ac0*/  CALL.REL.NOINC `($__internal_0_$__cuda_sm10x_tcgen05_guardrail_trap_col_being_dealloced_not_returned_by_alloc) ;  /* 0x00000040008c7944 */ /* 0x038fea0003c00000 */
[----:B------:R-:W-:Y:S05]  /*4ad0*/  BRA `(.L_x_101) ;  /* 0x0000000000087947 */ /* 0x000fea0003800000 */
.L_x_99:
[----:B------:R-:W-:Y:S02]  /*4ae0*/  MOV R2, 0x4b00 ;  /* 0x00004b0000027802 */ /* 0x000fe40000000f00 */
[----:B---345:R-:W-:Y:S05]  /*4af0*/  CALL.REL.NOINC `($__internal_2_$__cuda_sm10x_tcgen05_guardrail_trap_unallocated_columns_being_dealloced) ;  /* 0x0000004000987944 */ /* 0x038fea0003c00000 */
.L_x_101:
[----:B------:R-:W-:Y:S01]  /*4b00*/  NOP ;  /* 0x0000000000007918 */ /* 0x000fe20000000000 */
[----:B----4-:R-:W-:Y:S05]  /*4b10*/  EXIT ;  /* 0x000000000000794d */ /* 0x010fea0003800000 */
.L_x_72:
[----:B------:R-:W-:-:S09]  /*4b20*/  UISETP.NE.OR UP5, UPT, UR10, 0x3, !UP5 ;  /* 0x000000030a00788c */ /* 0x000fd2000efa5670 */
[----:B------:R-:W-:Y:S05]  /*4b30*/  BRA.U UP5, `(.L_x_102) ;  /* 0x0000000905c87547 */ /* 0x000fea000b800000 */
[----:B------:R-:W1:Y:S01]  /*4b40*/  LDC R0, c[0x0][0xb30] ;  /* 0x0002cc00ff007b82 */ /* 0x000e620000000800 */
[----:B------:R-:W2:Y:S01]  /*4b50*/  LDCU.64 UR8, c[0x0][0x888] ;  /* 0x00011100ff0877ac */ /* 0x000ea20008000a00 */
[----:B------:R-:W-:Y:S01]  /*4b60*/  IMAD.MOV.U32 R32, RZ, RZ, 0x1 ;  /* 0x00000001ff207424 */ /* 0x000fe200078e00ff */
[----:B------:R-:W-:Y:S01]  /*4b70*/  CS2R R30, SRZ ;  /* 0x00000000001e7805 */ /* 0x000fe2000001ff00 */
[----:B------:R-:W-:Y:S01]  /*4b80*/  IMAD.MOV.U32 R23, RZ, RZ, 0x2000 ;  /* 0x00002000ff177424 */ /* 0x000fe200078e00ff */
[----:B------:R-:W3:Y:S03]  /*4b90*/  LDCU.64 UR4, c[0x0][0x890] ;  /* 0x00011200ff0477ac */ /* 0x000ee60008000a00 */
[----:B------:R-:W4:Y:S01]  /*4ba0*/  LDC R19, c[0x0][0x370] ;  /* 0x0000dc00ff137b82 */ /* 0x000f220000000800 */
[----:B------:R-:W-:Y:S01]  /*4bb0*/  UMOV UR6, 0x400 ;  /* 0x0000040000067882 */ /* 0x000fe20000000000 */
[----:B------:R-:W-:-:S02]  /*4bc0*/  UPLOP3.LUT UP1, UPT, UPT, UPT, UPT, 0x40, 0x4 ;  /* 0x000000000004789c */ /* 0x000fc40003f2e870 */
[----:B------:R-:W-:-:S04]  /*4bd0*/  ULEA UR6, UR37, UR6, 0x18 ;  /* 0x0000000625067291 */ /* 0x000fc8000f8ec0ff */
[----:B------:R-:W4:Y:S01]  /*4be0*/  LDC R2, c[0x0][0xb0c] ;  /* 0x0002c300ff027b82 */ /* 0x000f220000000800 */
[----:B--2---:R-:W-:Y:S02]  /*4bf0*/  UISETP.NE.U32.AND UP2, UPT, UR8, URZ, UPT ;  /* 0x000000ff0800728c */ /* 0x004fe4000bf45070 */
[----:B------:R-:W-:Y:S02]  /*4c00*/  UIADD3 UR8, UPT, UPT, UR6, 0x140, URZ ;  /* 0x0000014006087890 */ /* 0x000fe4000fffe0ff */
[----:B---3--:R-:W-:-:S03]  /*4c10*/  UISETP.NE.U32.AND UP3, UPT, UR4, URZ, UPT ;  /* 0x000000ff0400728c */ /* 0x008fc6000bf65070 */
[----:B------:R-:W2:Y:S01]  /*4c20*/  LDC R18, c[0x0][0xb20] ;  /* 0x0002c800ff127b82 */ /* 0x000ea20000000800 */
[----:B-1----:R-:W-:Y:S01]  /*4c30*/  ISETP.NE.AND P1, PT, R0, 0x1, PT ;  /* 0x000000010000780c */ /* 0x002fe20003f25270 */
[----:B------:R-:W-:Y:S02]  /*4c40*/  UISETP.NE.AND.EX UP2, UPT, UR9, URZ, UPT, UP2 ;  /* 0x000000ff0900728c */ /* 0x000fe4000bf45320 */
[----:B------:R-:W-:Y:S02]  /*4c50*/  UPRMT UR37, UR37, 0x654, UR8 ;  /* 0x0000065425257896 */ /* 0x000fe40008000008 */
[----:B------:R-:W-:Y:S02]  /*4c60*/  UISETP.NE.AND.EX UP3, UPT, UR5, URZ, UPT, UP3 ;  /* 0x000000ff0500728c */ /* 0x000fe4000bf65330 */
[----:B------:R-:W1:Y:S08]  /*4c70*/  LDC.64 R34, c[0x0][0x348] ;  /* 0x0000d200ff227b82 */ /* 0x000e700000000a00 */
[----:B------:R-:W3:Y:S08]  /*4c80*/  LDC.64 R16, c[0x0][0xb10] ;  /* 0x0002c400ff107b82 */ /* 0x000ef00000000a00 */
[----:B------:R-:W1:Y:S08]  /*4c90*/  LDC.64 R6, c[0x0][0xb18] ;  /* 0x0002c600ff067b82 */ /* 0x000e700000000a00 */
[----:B------:R-:W1:Y:S08]  /*4ca0*/  LDC.64 R4, c[0x0][0xb28] ;  /* 0x0002ca00ff047b82 */ /* 0x000e700000000a00 */
[----:B--2-4-:R-:W1:Y:S02]  /*4cb0*/  LDC R22, c[0x0][0x374] ;  /* 0x0000dd00ff167b82 */ /* 0x014e640000000800 */
.L_x_110:
[C---:B------:R-:W-:Y:S02]  /*4cc0*/  LEA R0, R31.reuse, UR6, 0x3 ;  /* 0x000000061f007c11 */ /* 0x040fe4000f8e18ff */
[----:B------:R-:W-:Y:S02]  /*4cd0*/  SHF.L.U32 R3, R30, 0x1f, RZ ;  /* 0x0000001f1e037819 */ /* 0x000fe400000006ff */
[----:B------:R-:W-:Y:S02]  /*4ce0*/  LEA R24, R31, UR6, 0x4 ;  /* 0x000000061f187c11 */ /* 0x000fe4000f8e20ff */
[----:B--2---:R-:W2:Y:S02]  /*4cf0*/  SYNCS.PHASECHK.TRANS64.TRYWAIT P0, [R0+URZ+0x160], R3 ;  /* 0x00016003000075a7 */ /* 0x004ea400080011ff */
[----:B--2---:R-:W-:Y:S05]  /*4d00*/  @!P0 BRA `(.L_x_103) ;  /* 0x0000003c00788947 */ /* 0x004fea0003800000 */
.L_x_193:
[----:B------:R-:W-:Y:S01]  /*4d10*/  ISETP.GE.AND P0, PT, R134, 0x1, PT ;  /* 0x000000018600780c */ /* 0x000fe20003f06270 */
[----:B------:R-:W4:Y:S01]  /*4d20*/  LDS.128 R24, [R24+0x1f0] ;  /* 0x0001f00018187984 */ /* 0x000f220000000c00 */
[----:B------:R-:W-:Y:S01]  /*4d30*/  ISETP.NE.U32.AND P4, PT, RZ, UR4, PT ;  /* 0x00000004ff007c0c */ /* 0x000fe2000bf85070 */
[----:B--2---:R-:W-:Y:S01]  /*4d40*/  VIADD R0, R0, 0x170 ;  /* 0x0000017000007836 */ /* 0x004fe20000000000 */
[----:B------:R-:W-:Y:S02]  /*4d50*/  SHF.L.U32 R28, R32, 0x1f, RZ ;  /* 0x0000001f201c7819 */ /* 0x000fe400000006ff */
[----:B------:R-:W-:Y:S02]  /*4d60*/  ISETP.NE.AND.EX P4, PT, RZ, UR5, PT, P4 ;  /* 0x00000005ff007c0c */ /* 0x000fe4000bf85340 */
[----:B------:R-:W-:Y:S01]  /*4d70*/  PRMT R0, RZ, 0x654, R0 ;  /* 0x00000654ff007816 */ /* 0x000fe20000000000 */
[----:B------:R-:W-:Y:S01]  /*4d80*/  @!PT LDS RZ, [RZ] ;  /* 0x00000000fffff984 */ /* 0x000fe20000000800 */
[----:B------:R-:W-:Y:S01]  /*4d90*/  @!PT LDS RZ, [RZ] ;  /* 0x00000000fffff984 */ /* 0x000fe20000000800 */
[----:B------:R-:W-:Y:S01]  /*4da0*/  @!PT LDS RZ, [RZ] ;  /* 0x00000000fffff984 */ /* 0x000fe20000000800 */
[----:B------:R-:W-:Y:S01]  /*4db0*/  @!PT LDS RZ, [RZ] ;  /* 0x00000000fffff984 */ /* 0x000fe20000000800 */
[----:B------:R2:W-:Y:S06]  /*4dc0*/  MEMBAR.ALL.CTA ;  /* 0x0000000000007992 */ /* 0x0005ec0000008000 */
[----:B--2---:R-:W2:Y:S02]  /*4dd0*/  FENCE.VIEW.ASYNC.S ;  /* 0x00000000000073c6 */ /* 0x004ea40000000000 */
[----:B--2---:R2:W-:Y:S01]  /*4de0*/  SYNCS.ARRIVE.TRANS64.RED.A1T0 RZ, [R0+URZ], RZ ;  /* 0x000000ff00ff79a7 */ /* 0x0045e200081004ff */
[----:B----4-:R-:W-:Y:S11]  /*4df0*/  LOP3.LUT P3, RZ, R26, 0x1, RZ, 0xc0, !PT ;  /* 0x000000011aff7812 */ /* 0x010ff6000786c0ff */
[----:B------:R-:W-:Y:S02]  /*4e00*/  @!UPT UIADD3 URZ, UPT, UPT, URZ, URZ, URZ ;  /* 0x000000fffffff290 */ /* 0x000fe4000fffe0ff */
[----:B------:R-:W-:Y:S02]  /*4e10*/  @P3 MOV R13, R24 ;  /* 0x00000018000d3202 */ /* 0x000fe40000000f00 */
[----:B------:R-:W-:Y:S01]  /*4e20*/  @P3 LOP3.LUT R8, R25, 0xffff, RZ, 0xc0, !PT ;  /* 0x0000ffff19083812 */ /* 0x000fe200078ec0ff */
[----:B--2---:R-:W-:Y:S06]  /*4e30*/  @!P0 BRA `(.L_x_104) ;  /* 0x0000000000a48947 */ /* 0x004fec0003800000 */
[----:B-1----:R-:W-:Y:S01]  /*4e40*/  IMAD.HI.U32 R33, R22, R7, RZ ;  /* 0x0000000716217227 */ /* 0x002fe200078e00ff */
[----:B------:R-:W-:Y:S02]  /*4e50*/  ISETP.NE.AND P0, PT, R6, 0x1, PT ;  /* 0x000000010600780c */ /* 0x000fe40003f05270 */
[----:B------:R-:W-:Y:S01]  /*4e60*/  ISETP.NE.AND P2, PT, R134, 0x1, PT ;  /* 0x000000018600780c */ /* 0x000fe20003f45270 */
[----:B---3--:R-:W-:Y:S01]  /*4e70*/  IMAD.HI.U32 R36, R19, R16, RZ ;  /* 0x0000001013247227 */ /* 0x008fe200078e00ff */
[----:B------:R-:W-:Y:S02]  /*4e80*/  SHF.R.U32.HI R33, RZ, R18, R33 ;  /* 0x00000012ff217219 */ /* 0x000fe40000011621 */
[----:B------:R-:W-:Y:S01]  /*4e90*/  ISETP.NE.AND P5, PT, R2, 0x1, PT ;  /* 0x000000010200780c */ /* 0x000fe20003fa5270 */
[----:B------:R-:W-:Y:S01]  /*4ea0*/  IMAD.HI.U32 R38, R13, R16, RZ ;  /* 0x000000100d267227 */ /* 0x000fe200078e00ff */
[----:B------:R-:W-:Y:S02]  /*4eb0*/  SHF.R.U32.HI R36, RZ, R17, R36 ;  /* 0x00000011ff247219 */ /* 0x000fe40000011624 */
[----:B------:R-:W-:Y:S01]  /*4ec0*/  SEL R3, R22, R33, !P0 ;  /* 0x0000002116037207 */ /* 0x000fe20004000000 */
[C---:B------:R-:W-:Y:S01]  /*4ed0*/  IMAD.HI.U32 R33, R8.reuse, R7, RZ ;  /* 0x0000000708217227 */ /* 0x040fe200078e00ff */
[----:B------:R-:W-:Y:S02]  /*4ee0*/  SEL R11, R19, R36, !P5 ;  /* 0x00000024130b7207 */ /* 0x000fe40006800000 */
[----:B------:R-:W-:Y:S01]  /*4ef0*/  SHF.R.U32.HI R38, RZ, R17, R38 ;  /* 0x00000011ff267219 */ /* 0x000fe20000011626 */
[----:B------:R-:W-:Y:S01]  /*4f00*/  IMAD.HI.U32 R40, R3, R4, RZ ;  /* 0x0000000403287227 */ /* 0x000fe200078e00ff */
[----:B------:R-:W-:Y:S03]  /*4f10*/  SHF.R.U32.HI R33, RZ, R18, R33 ;  /* 0x00000012ff217219 */ /* 0x000fe60000011621 */
[----:B------:R-:W-:Y:S01]  /*4f20*/  IMAD.HI.U32 R36, R11, R4, RZ ;  /* 0x000000040b247227 */ /* 0x000fe200078e00ff */
[----:B------:R-:W-:Y:S02]  /*4f30*/  @P2 SHF.R.U32.HI R3, RZ, R5, R40 ;  /* 0x00000005ff032219 */ /* 0x000fe40000011628 */
[----:B------:R-:W-:Y:S02]  /*4f40*/  SEL R9, R8, R33, !P0 ;  /* 0x0000002108097207 */ /* 0x000fe40004000000 */
[----:B------:R-:W-:Y:S01]  /*4f50*/  @P2 SHF.R.U32.HI R11, RZ, R5, R36 ;  /* 0x00000005ff0b2219 */ /* 0x000fe20000011624 */
[C---:B------:R-:W-:Y:S01]  /*4f60*/  IMAD R10, R134.reuse, R3, RZ ;  /* 0x00000003860a7224 */ /* 0x040fe200078e02ff */
[----:B------:R-:W-:Y:S01]  /*4f70*/  SEL R3, R13, R38, !P5 ;  /* 0x000000260d037207 */ /* 0x000fe20006800000 */
[C---:B------:R-:W-:Y:S03]  /*4f80*/  IMAD.HI.U32 R14, R9.reuse, R4, RZ ;  /* 0x00000004090e7227 */ /* 0x040fe600078e00ff */
[----:B------:R-:W-:Y:S01]  /*4f90*/  ISETP.GE.AND P0, PT, R9, R10, PT ;  /* 0x0000000a0900720c */ /* 0x000fe20003f06270 */
[C---:B------:R-:W-:Y:S01]  /*4fa0*/  IMAD R12, R134.reuse, R11, RZ ;  /* 0x0000000b860c7224 */ /* 0x040fe200078e02ff */
[-C--:B------:R-:W-:Y:S04]  /*4fb0*/  SHF.R.U32.HI R14, RZ, R5.reuse, R14 ;  /* 0x00000005ff0e7219 */ /* 0x080fe8000001160e */
[----:B------:R-:W-:Y:S02]  /*4fc0*/  ISETP.GE.OR P0, PT, R3, R12, P0 ;  /* 0x0000000c0300720c */ /* 0x000fe40000706670 */
[----:B------:R-:W-:Y:S05]  /*4fd0*/  SEL R15, R9, R14, !P2 ;  /* 0x0000000e090f7207 */ /* 0x000fea0005000000 */
[----:B------:R-:W-:Y:S04]  /*4fe0*/  IMAD.MOV R14, RZ, RZ, -R15 ;  /* 0x000000ffff0e7224 */ /* 0x000fe800078e0a0f */
[----:B------:R-:W-:Y:S02]  /*4ff0*/  IMAD R14, R134, R14, R9 ;  /* 0x0000000e860e7224 */ /* 0x000fe400078e0209 */
[C---:B------:R-:W-:Y:S05]  /*5000*/  @!P0 IMAD.HI.U32 R10, R3.reuse, R4, RZ ;  /* 0x00000004030a8227 */ /* 0x040fea00078e00ff */
[----:B------:R-:W-:Y:S04]  /*5010*/  @!P0 SHF.R.U32.HI R10, RZ, R5, R10 ;  /* 0x00000005ff0a8219 */ /* 0x000fe8000001160a */
[----:B------:R-:W-:Y:S01]  /*5020*/  @!P0 SEL R0, R3, R10, !P2 ;  /* 0x0000000a03008207 */ /* 0x000fe20005000000 */
[----:B------:R-:W-:Y:S03]  /*5030*/  IMAD.MOV R10, RZ, RZ, -R3 ;  /* 0x000000ffff0a7224 */ /* 0x000fe600078e0a03 */
[----:B------:R-:W-:Y:S01]  /*5040*/  @!P0 IADD3 R15, PT, PT, R15, -R0, RZ ;  /* 0x800000000f0f8210 */ /* 0x000fe20007ffe0ff */
[----:B------:R-:W-:Y:S01]  /*5050*/  @!P0 IMAD R0, R11, R14, R0 ;  /* 0x0000000e0b008224 */ /* 0x000fe200078e0200 */
[----:B------:R-:W-:Y:S01]  /*5060*/  IADD3 R11, PT, PT, -R9, RZ, RZ ;  /* 0x000000ff090b7210 */ /* 0x000fe20007ffe1ff */
[----:B------:R-:W-:Y:S02]  /*5070*/  IMAD R13, R2, R10, R13 ;  /* 0x0000000a020d7224 */ /* 0x000fe400078e020d */
[----:B------:R-:W-:Y:S02]  /*5080*/  @!P0 IMAD R9, R15, R134, R3 ;  /* 0x000000860f098224 */ /* 0x000fe400078e0203 */
[----:B------:R-:W-:Y:S02]  /*5090*/  @!P0 IMAD.MOV.U32 R3, RZ, RZ, R0 ;  /* 0x000000ffff038224 */ /* 0x000fe400078e0000 */
[----:B------:R-:W-:Y:S02]  /*50a0*/  IMAD R8, R6, R11, R8 ;  /* 0x0000000b06087224 */ /* 0x000fe400078e0208 */
[----:B------:R-:W-:Y:S02]  /*50b0*/  IMAD R13, R3, R2, R13 ;  /* 0x00000002030d7224 */ /* 0x000fe400078e020d */
[----:B------:R-:W-:Y:S02]  /*50c0*/  IMAD R8, R9, R6, R8 ;  /* 0x0000000609087224 */ /* 0x000fe400078e0208 */
.L_x_104:
[----:B------:R-:W-:Y:S05]  /*50d0*/  BRA.U UP1, `(.L_x_105) ;  /* 0x0000000101107547 */ /* 0x000fea000b800000 */
[----:B------:R-:W-:Y:S04]  /*50e0*/  MOV R0, UR7 ;  /* 0x0000000700007c02 */ /* 0x000fe80008000f00 */
[----:B------:R-:W-:Y:S04]  /*50f0*/  SHF.L.U32 R3, R0, 0x1f, RZ ;  /* 0x0000001f00037819 */ /* 0x000fe800000006ff */
[----:B------:R-:W2:Y:S02]  /*5100*/  SYNCS.PHASECHK.TRANS64.TRYWAIT P0, [UR6+0x158], R3 ;  /* 0x00015803ff0075a7 */ /* 0x000ea40008001106 */
[----:B--2---:R-:W-:Y:S05]  /*5110*/  @!P0 BRA `(.L_x_106) ;  /* 0x0000003800888947 */ /* 0x004fea0003800000 */
.L_x_105:
[----:B------:R-:W-:Y:S05]  /*5120*/  BRA.U !UP3, `(.L_x_107) ;  /* 0x000000010b347547 */ /* 0x000fea000b800000 */
[----:B------:R-:W-:Y:S01]  /*5130*/  UPLOP3.LUT UP0, UPT, UPT, UPT, UP2, 0x80, 0x8 ;  /* 0x000000000008789c */ /* 0x000fe20003f0f020 */
[----:B--2---:R-:W-:Y:S02]  /*5140*/  HFMA2 R0, -RZ, RZ, 0, 5.9604644775390625e-08 ;  /* 0x00000001ff007431 */ /* 0x004fe400000001ff */
[----:B------:R-:W-:Y:S03]  /*5150*/  IMAD.MOV.U32 R215, RZ, RZ, 0x1 ;  /* 0x00000001ffd77424 */ /* 0x000fe600078e00ff */
[----:B------:R-:W-:Y:S05]  /*5160*/  PLOP3.LUT P0, PT, PT, PT, UP0, 0x80, 0x8 ;  /* 0x000000000008781c */ /* 0x000fea0003f0f008 */
[----:B------:R-:W2:Y:S01]  /*5170*/  @UP0 LDCU.64 UR10, c[0x0][0x888] ;  /* 0x00011100ff0a07ac */ /* 0x000ea20008000a00 */
[----:B------:R-:W-:Y:S07]  /*5180*/  @UP0 UIMAD UR8, UR36, UR4, URZ ;  /* 0x00000004240802a4 */ /* 0x000fee000f8e02ff */
[----:B------:R-:W-:Y:S01]  /*5190*/  @!P0 PRMT R215, R0, 0x7610, R215 ;  /* 0x0000761000d78816 */ /* 0x000fe200000000d7 */
[----:B--2---:R-:W-:Y:S03]  /*51a0*/  @UP0 UIMAD.WIDE UR10, UR8, 0x4, UR10 ;  /* 0x00000004080a08a5 */ /* 0x004fe6000f8e020a */
[----:B------:R-:W2:Y:S03]  /*51b0*/  @!UP0 LDCU UR8, c[0x0][0x880] ;  /* 0x00011000ff0887ac */ /* 0x000ea60008000800 */
[----:B------:R-:W-:Y:S01]  /*51c0*/  IMAD.U32 R10, RZ, RZ, UR10 ;  /* 0x0000000aff0a7e24 */ /* 0x000fe2000f8e00ff */
[----:B------:R-:W-:Y:S05]  /*51d0*/  MOV R11, UR11 ;  /* 0x0000000b000b7c02 */ /* 0x000fea0008000f00 */
[----:B-----5:R4:W5:Y:S02]  /*51e0*/  @P0 LDG.E R141, desc[UR46][R10.64] ;  /* 0x0000002e0a8d0981 */ /* 0x020964000c1e1900 */
[----:B--2-4-:R-:W-:Y:S07]  /*51f0*/  @!P0 IMAD.U32 R141, RZ, RZ, UR8 ;  /* 0x00000008ff8d8e24 */ /* 0x014fee000f8e00ff */
.L_x_107:
[----:B-----5:R-:W-:Y:S01]  /*5200*/  @!P4 FSETP.EQ.AND P5, PT, R141, RZ, PT ;  /* 0x000000ff8d00c20b */ /* 0x020fe20003fa2000 */
[----:B------:R-:W-:Y:S01]  /*5210*/  @!UPT UIADD3 URZ, UPT, UPT, URZ, URZ, URZ ;  /* 0x000000fffffff290 */ /* 0x000fe2000fffe0ff */
[----:B------:R-:W-:Y:S11]  /*5220*/  @!P4 BRA `(.L_x_108) ;  /* 0x000000000014c947 */ /* 0x000ff60003800000 */
[----:B------:R-:W-:Y:S02]  /*5230*/  LOP3.LUT P0, RZ, R215, 0xff, RZ, 0xc0, !PT ;  /* 0x000000ffd7ff7812 */ /* 0x000fe4000780c0ff */
[----:B------:R-:W-:Y:S04]  /*5240*/  PLOP3.LUT P5, PT, PT, PT, UP0, 0x80, 0x8 ;  /* 0x000000000008781c */ /* 0x000fe80003faf008 */
[----:B------:R-:W-:Y:S07]  /*5250*/  PLOP3.LUT P5, PT, P5, PT, PT, 0x8, 0x80 ;  /* 0x000000000080781c */ /* 0x000fee0002fae170 */
[----:B------:R-:W-:Y:S11]  /*5260*/  @P0 FSETP.EQ.AND P5, PT, R141, RZ, PT ;  /* 0x000000ff8d00020b */ /* 0x000ff60003fa2000 */
[----:B------:R-:W-:Y:S02]  /*5270*/  @!UPT UIADD3 URZ, UPT, UPT, URZ, URZ, URZ ;  /* 0x000000fffffff290 */ /* 0x000fe4000fffe0ff */
.L_x_108:
[----:B------:R-:W4:Y:S01]  /*5280*/  SYNCS.PHASECHK.TRANS64.TRYWAIT P4, [UR6+0x148], R28 ;  /* 0x0001481cff0075a7 */ /* 0x000f220008081106 */
[----:B------:R-:W-:Y:S01]  /*5290*/  @P3 SHF.R.U32.HI R29, RZ, 0x10, R25 ;  /* 0x00000010ff1d3819 */ /* 0x000fe20000011619 */
[----:B------:R-:W-:Y:S01]  /*52a0*/  VIADD R31, R31, 0x1 ;  /* 0x000000011f1f7836 */ /* 0x000fe20000000000 */
[----:B------:R-:W5:Y:S08]  /*52b0*/  LDC.64 R14, c[0x0][0xb10] ;  /* 0x0002c400ff0e7b82 */ /* 0x000f700000000a00 */
[----:B------:R-:W1:Y:S08]  /*52c0*/  LDC.64 R10, c[0x0][0xb18] ;  /* 0x0002c600ff0a7b82 */ /* 0x000e700000000a00 */
[----:B--2---:R-:W2:Y:S08]  /*52d0*/  @!P1 LDC R0, c[0x0][0xb20] ;  /* 0x0002c800ff009b82 */ /* 0x004eb00000000800 */
[----:B------:R-:W3:Y:S01]  /*52e0*/  @!P1 LDC R3, c[0x0][0xb0c] ;  /* 0x0002c300ff039b82 */ /* 0x000ee20000000800 */
[----:B-----5:R-:W-:Y:S05]  /*52f0*/  @!P1 IMAD.HI.U32 R14, R13, R14, RZ ;  /* 0x0000000e0d0e9227 */ /* 0x020fea00078e00ff */
[----:B------:R-:W-:Y:S01]  /*5300*/  @!P1 SHF.R.U32.HI R14, RZ, R15, R14 ;  /* 0x0000000fff0e9219 */ /* 0x000fe2000001160e */
[----:B-1----:R-:W-:Y:S01]  /*5310*/  @!P1 IMAD.HI.U32 R11, R8, R11, RZ ;  /* 0x0000000b080b9227 */ /* 0x002fe200078e00ff */
[----:B------:R-:W-:Y:S04]  /*5320*/  @!P1 ISETP.NE.AND P0, PT, R10, 0x1, PT ;  /* 0x000000010a00980c */ /* 0x000fe80003f05270 */
[----:B--2---:R-:W-:Y:S02]  /*5330*/  @!P1 SHF.R.U32.HI R9, RZ, R0, R11 ;  /* 0x00000000ff099219 */ /* 0x004fe4000001160b */
[----:B---3--:R-:W-:Y:S02]  /*5340*/  @!P1 ISETP.NE.AND P2, PT, R3, 0x1, PT ;  /* 0x000000010300980c */ /* 0x008fe40003f45270 */
[----:B------:R-:W-:Y:S02]  /*5350*/  @!P1 SEL R9, R8, R9, !P0 ;  /* 0x0000000908099207 */ /* 0x000fe40004000000 */
[----:B------:R-:W-:Y:S02]  /*5360*/  ELECT P0, URZ, PT ;  /* 0x0000000000ff782f */ /* 0x000fe40003800000 */
[----:B------:R-:W-:Y:S05]  /*5370*/  @!P1 SEL R14, R13, R14, !P2 ;  /* 0x0000000e0d0e9207 */ /* 0x000fea0005000000 */
[----:B------:R-:W-:Y:S02]  /*5380*/  @!P1 IMAD.IADD R0, R9, 0x1, -R14 ;  /* 0x0000000109009824 */ /* 0x000fe400078e0a0e */
[----:B------:R-:W-:Y:S02]  /*5390*/  @!P1 IMAD.IADD R9, R14, 0x1, -R9 ;  /* 0x000000010e099824 */ /* 0x000fe400078e0a09 */
[----:B------:R-:W-:Y:S02]  /*53a0*/  @!P1 IMAD R13, R0, R3, R13 ;  /* 0x00000003000d9224 */ /* 0x000fe400078e020d */
[----:B------:R-:W-:Y:S01]  /*53b0*/  @!P1 IMAD R8, R9, R10, R8 ;  /* 0x0000000a09089224 */ /* 0x000fe200078e0208 */
[----:B----4-:R-:W-:Y:S06]  /*53c0*/  @!P4 BRA `(.L_x_109) ;  /* 0x0000003400f4c947 */ /* 0x010fec0003800000 */
.L_x_196:
[----:B------:R-:W-:Y:S01]  /*53d0*/  PLOP3.LUT P5, PT, P5, P0, PT, 0xf2, 0x2f ;  /* 0x00000000002f781c */ /* 0x000fe20002fa1e72 */
[----:B------:R-:W-:Y:S01]  /*53e0*/  UMOV UR14, 0x0 ;  /* 0x00000000000e7882 */ /* 0x000fe20000000000 */
[----:B------:R-:W-:Y:S01]  /*53f0*/  LOP3.LUT R32, R32, 0x1, RZ, 0x3c, !PT ;  /* 0x0000000120207812 */ /* 0x000fe200078e3cff */
[----:B------:R-:W-:Y:S01]  /*5400*/  UMOV UR15, 0x10000000 ;  /* 0x10000000000f7882 */ /* 0x000fe20000000000 */
[----:B------:R-:W-:Y:S01]  /*5410*/  UMOV UR12, UR36 ;  /* 0x00000024000c7c82 */ /* 0x000fe20008000000 */
[----:B------:R-:W-:Y:S08]  /*5420*/  @P3 R2UR UR36, R29 ;  /* 0x000000001d2432ca */ /* 0x000ff000000e0000 */
[----:B-1----:R-:W-:Y:S01]  /*5430*/  @!P5 IADD3 R3, P0, PT, R34, 0x580, RZ ;  /* 0x000005802203d810 */ /* 0x002fe20007f1e0ff */
[----:B------:R-:W-:Y:S01]  /*5440*/  @!P5 IMAD.SHL.U32 R20, R20, 0x40, RZ ;  /* 0x000000401414d824 */ /* 0x000fe200078e00ff */
[----:B------:R-:W-:Y:S01]  /*5450*/  VOTEU.ALL UP1, P5 ;  /* 0x0000000000ff7886 */ /* 0x000fe20002820000 */
[----:B------:R-:W-:Y:S01]  /*5460*/  @!P5 IMAD.SHL.U32 R21, R21, 0x80, RZ ;  /* 0x000000801515d824 */ /* 0x000fe200078e00ff */
[----:B------:R-:W-:Y:S01]  /*5470*/  @!P5 R2UR UR9, R3 ;  /* 0x000000000309d2ca */ /* 0x000fe200000e0000 */
[----:B------:R-:W-:Y:S01]  /*5480*/  @!P5 IMAD.X R0, RZ, RZ, R35, P0 ;  /* 0x000000ffff00d224 */ /* 0x000fe200000e0623 */
[----:B------:R-:W-:Y:S01]  /*5490*/  @!P5 R2UR UR10, R20 ;  /* 0x00000000140ad2ca */ /* 0x000fe200000e0000 */
[----:B------:R-:W-:Y:S01]  /*54a0*/  IMAD.IADD R20, R8, 0x1, R203 ;  /* 0x0000000108147824 */ /* 0x000fe200078e02cb */
[----:B------:R-:W-:Y:S01]  /*54b0*/  @!P5 R2UR UR11, R21 ;  /* 0x00000000150bd2ca */ /* 0x000fe200000e0000 */
[----:B------:R-:W-:Y:S01]  /*54c0*/  IMAD.IADD R21, R13, 0x1, R214 ;  /* 0x000000010d157824 */ /* 0x000fe200078e02d6 */
[----:B------:R-:W-:Y:S02]  /*54d0*/  @!P5 R2UR UR8, R0 ;  /* 0x000000000008d2ca */ /* 0x000fe400000e0000 */
[C---:B------:R-:W-:Y:S04]  /*54e0*/  ISETP.NE.AND P0, PT, R31.reuse, 0x2, PT ;  /* 0x000000021f00780c */ /* 0x040fe80003f05270 */
[----:B------:R-:W-:Y:S01]  /*54f0*/  SEL R3, RZ, 0x1, P0 ;  /* 0x00000001ff037807 */ /* 0x000fe20000000000 */
[----:B------:R-:W-:Y:S01]  /*5500*/  IMAD.U32 R10, RZ, RZ, UR9 ;  /* 0x00000009ff0a7e24 */ /* 0x000fe2000f8e00ff */
[----:B------:R-:W-:Y:S01]  /*5510*/  @!UP1 UIADD3 UR9, UPT, UPT, UR6, 0x140, URZ ;  /* 0x0000014006099890 */ /* 0x000fe2000fffe0ff */
[----:B------:R-:W-:Y:S02]  /*5520*/  SEL R31, R31, RZ, P0 ;  /* 0x000000ff1f1f7207 */ /* 0x000fe40000000000 */
[----:B------:R-:W-:Y:S02]  /*5530*/  LOP3.LUT R30, R30, R3, RZ, 0x3c, !PT ;  /* 0x000000031e1e7212 */ /* 0x000fe400078e3cff */
[----:B------:R-:W-:Y:S01]  /*5540*/  IMAD.U32 R11, RZ, RZ, UR8 ;  /* 0x00000008ff0b7e24 */ /* 0x000fe2000f8e00ff */
[----:B------:R-:W-:Y:S01]  /*5550*/  @!P5 R2UR UR16, R10 ;  /* 0x000000000a10d2ca */ /* 0x000fe200000e0000 */
[----:B------:R-:W-:Y:S01]  /*5560*/  @!UP1 UIADD3 UR8, UPT, UPT, UR6, 0x400, URZ ;  /* 0x0000040006089890 */ /* 0x000fe2000fffe0ff */
[----:B------:R-:W-:Y:S02]  /*5570*/  VOTEU.ALL UP1, P5 ;  /* 0x0000000000ff7886 */ /* 0x000fe40002820000 */
[----:B------:R-:W-:Y:S11]  /*5580*/  @!P5 R2UR UR17, R11 ;  /* 0x000000000b11d2ca */ /* 0x000ff600000e0000 */
[----:B------:R-:W-:Y:S02]  /*5590*/  @!UPT UIADD3 URZ, UPT, UPT, URZ, URZ, URZ ;  /* 0x000000fffffff290 */ /* 0x000fe4000fffe0ff */
[----:B------:R2:W-:Y:S01]  /*55a0*/  @!UP1 UTMALDG.3D [UR8], [UR16], desc[UR14] ;  /* 0x00000e08100095b4 */ /* 0x0005e20008011000 */
[----:B------:R2:W-:Y:S01]  /*55b0*/  @!P5 SYNCS.ARRIVE.TRANS64.RED.A0TR RZ, [UR6+0x140], R23 ;  /* 0x00014017ffffd9a7 */ /* 0x0005e20008300406 */
[----:B------:R-:W-:Y:S01]  /*55c0*/  UPLOP3.LUT UP1, UPT, UPT, UPT, UPT, 0x80, 0x8 ;  /* 0x000000000008789c */ /* 0x000fe20003f2f070 */
[----:B------:R-:W-:Y:S01]  /*55d0*/  SYNCS.ARRIVE.TRANS64.RED.A1T0 RZ, [UR37], RZ ;  /* 0x000000ffffff79a7 */ /* 0x000fe20008100425 */
[----:B------:R-:W-:Y:S09]  /*55e0*/  @P3 BRA `(.L_x_110) ;  /* 0xfffffff400b43947 */ /* 0x000ff2000383ffff */
[----:B------:R-:W-:Y:S07]  /*55f0*/  MOV R0, UR6 ;  /* 0x0000000600007c02 */ /* 0x000fee0008000f00 */
.L_x_111:
[----:B-1----:R-:W-:-:S04]  /*5600*/  SHF.L.U32 R3, R32, 0x1f, RZ ;  /* 0x0000001f20037819 */ /* 0x002fc800000006ff */
[----:B------:R1:W3:Y:S03]  /*5610*/  SYNCS.PHASECHK.TRANS64.TRYWAIT P0, [R0+URZ+0x148], R3 ;  /* 0x00014803000075a7 */ /* 0x0002e600080011ff */
[----:B---3--:R-:W-:Y:S05]  /*5620*/  @!P0 NANOSLEEP.SYNCS 0x989680 ;  /* 0x009896800000895d */ /* 0x008fea0003900000 */
[----:B------:R-:W3:Y:S02]  /*5630*/  @!P0 SYNCS.PHASECHK.TRANS64 P0, [R0+URZ+0x148], R3 ;  /* 0x00014803000085a7 */ /* 0x000ee400080010ff */
[----:B--23--:R-:W-:Y:S05]  /*5640*/  @P0 EXIT ;  /* 0x000000000000094d */ /* 0x00cfea0003800000 */
[----:B------:R-:W-:Y:S05]  /*5650*/  BRA `(.L_x_111) ;  /* 0xfffffffc00e87947 */ /* 0x000fea000383ffff */
.L_x_102:
[----:B------:R-:W-:-:S06]  /*5660*/  UISETP.GE.AND UP1, UPT, UR10, 0x4, UPT ;  /* 0x000000040a00788c */ /* 0x000fcc000bf26270 */
[----:B------:R-:W-:-:S13]  /*5670*/  PLOP3.LUT P0, PT, PT, PT, UP1, 0x80, 0x8 ;  /* 0x000000000008781c */ /* 0x000fda0003f0f018 */
[----:B------:R-:W-:Y:S05]  /*5680*/  @!P0 EXIT ;  /* 0x000000000000894d */ /* 0x000fea0003800000 */
[----:B------:R-:W-:Y:S01]  /*5690*/  BAR.SYNC.DEFER_BLOCKING 0x6, 0xa0 ;  /* 0x0182800000007b1d */ /* 0x000fe20000010000 */
[C---:B------:R-:W-:Y:S01]  /*56a0*/  IMAD.SHL.U32 R5, R0.reuse, 0x40, RZ ;  /* 0x0000004000057824 */ /* 0x040fe200078e00ff */
[----:B------:R-:W-:Y:S01]  /*56b0*/  LOP3.LUT R237, R11, 0x60, R0, 0xf8, !PT ;  /* 0x000000600bed7812 */ /* 0x000fe200078ef800 */
[C---:B------:R-:W-:Y:S01]  /*56c0*/  IMAD.U32 R202, R0.reuse, 0x10000, RZ ;  /* 0x0001000000ca7824 */ /* 0x040fe200078e00ff */
[C---:B------:R-:W-:Y:S01]  /*56d0*/  LOP3.LUT R239, R0.reuse, 0x60, RZ, 0xc0, !PT ;  /* 0x0000006000ef7812 */ /* 0x040fe200078ec0ff */
[----:B------:R-:W-:Y:S01]  /*56e0*/  IMAD.SHL.U32 R224, R0, 0x8, RZ ;  /* 0x0000000800e07824 */ /* 0x000fe200078e00ff */
[----:B------:R-:W-:Y:S01]  /*56f0*/  UMOV UR49, 0x400 ;  /* 0x0000040000317882 */ /* 0x000fe20000000000 */
[----:B------:R-:W-:Y:S01]  /*5700*/  LOP3.LUT R7, R5, 0x180, RZ, 0xc0, !PT ;  /* 0x0000018005077812 */ /* 0x000fe200078ec0ff */
[----:B------:R-:W-:Y:S01]  /*5710*/  ULEA UR49, UR37, UR49, 0x18 ;  /* 0x0000003125317291 */ /* 0x000fe2000f8ec0ff */
[----:B------:R-:W1:Y:S01]  /*5720*/  LDC R229, c[0x0][0x370] ;  /* 0x0000dc00ffe57b82 */ /* 0x000e620000000800 */
[----:B------:R-:W-:Y:S01]  /*5730*/  LOP3.LUT R202, R202, 0x600000, RZ, 0xc0, !PT ;  /* 0x00600000caca7812 */ /* 0x000fe200078ec0ff */
[----:B------:R-:W-:Y:S01]  /*5740*/  IMAD.MOV.U32 R201, RZ, RZ, RZ ;  /* 0x000000ffffc97224 */ /* 0x000fe200078e00ff */
[----:B------:R-:W-:Y:S01]  /*5750*/  LOP3.LUT R224, R7, 0x30, R224, 0xf8, !PT ;  /* 0x0000003007e07812 */ /* 0x000fe200078ef8e0 */
[----:B------:R-:W-:Y:S01]  /*5760*/  UIADD3 UR4, UPT, UPT, UR49, 0x2400, URZ ;  /* 0x0000240031047890 */ /* 0x000fe2000fffe0ff */
[----:B------:R-:W-:Y:S01]  /*5770*/  CS2R R232, SRZ ;  /* 0x0000000000e87805 */ /* 0x000fe2000001ff00 */
[----:B------:R-:W-:Y:S01]  /*5780*/  IMAD.MOV.U32 R242, RZ, RZ, RZ ;  /* 0x000000fffff27224 */ /* 0x000fe200078e00ff */
[----:B------:R-:W-:Y:S01]  /*5790*/  LOP3.LUT R224, R224, 0x1e40, R5, 0xf8, !PT ;  /* 0x00001e40e0e07812 */ /* 0x000fe200078ef805 */
[----:B------:R-:W2:Y:S01]  /*57a0*/  LDC R136, c[0x0][0xb0c] ;  /* 0x0002c300ff887b82 */ /* 0x000ea20000000800 */
[----:B------:R-:W-:Y:S01]  /*57b0*/  IMAD.MOV.U32 R231, RZ, RZ, RZ ;  /* 0x000000ffffe77224 */ /* 0x000fe200078e00ff */
[----:B------:R-:W3:Y:S01]  /*57c0*/  LDCU.64 UR52, c[0x0][0x348] ;  /* 0x00006900ff3477ac */ /* 0x000ee20008000a00 */
[----:B------:R-:W-:Y:S01]  /*57d0*/  IMAD.U32 R238, RZ, RZ, UR4 ;  /* 0x00000004ffee7e24 */ /* 0x000fe2000f8e00ff */
[----:B------:R-:W4:Y:S01]  /*57e0*/  LDCU UR50, c[0x0][0x384] ;  /* 0x00007080ff3277ac */ /* 0x000f220008000800 */
[----:B------:R-:W3:Y:S03]  /*57f0*/  LDS R3, [UR49+0x210] ;  /* 0x00021031ff037984 */ /* 0x000ee60008000800 */
[----:B------:R-:W1:Y:S01]  /*5800*/  LDC R226, c[0x0][0xb20] ;  /* 0x0002c800ffe27b82 */ /* 0x000e620000000800 */
[----:B------:R-:W1:Y:S01]  /*5810*/  LDCU.64 UR38, c[0x0][0x888] ;  /* 0x00011100ff2677ac */ /* 0x000e620008000a00 */
[----:B------:R-:W1:Y:S06]  /*5820*/  LDCU.64 UR44, c[0x0][0x8c0] ;  /* 0x00011800ff2c77ac */ /* 0x000e6c0008000a00 */
[----:B------:R-:W1:Y:S01]  /*5830*/  LDC R129, c[0x0][0xb30] ;  /* 0x0002cc00ff817b82 */ /* 0x000e620000000800 */
[----:B------:R-:W-:-:S07]  /*5840*/  UIADD3 UR48, UPT, UPT, UR49, 0x400, URZ ;  /* 0x0000040031307890 */ /* 0x000fce000fffe0ff */
[----:B------:R-:W1:Y:S08]  /*5850*/  LDC R227, c[0x0][0x388] ;  /* 0x0000e200ffe37b82 */ /* 0x000e700000000800 */
[----:B------:R-:W1:Y:S08]  /*5860*/  LDC.64 R212, c[0x0][0xb10] ;  /* 0x0002c400ffd47b82 */ /* 0x000e700000000a00 */
[----:B------:R-:W1:Y:S01]  /*5870*/  LDC.64 R132, c[0x0][0xb18] ;  /* 0x0002c600ff847b82 */ /* 0x000e620000000a00 */
[----:B---3--:R-:W-:-:S07]  /*5880*/  IMAD.IADD R202, R3, 0x1, R202 ;  /* 0x0000000103ca7824 */ /* 0x008fce00078e02ca */
[----:B------:R-:W3:Y:S01]  /*5890*/  LDC.64 R208, c[0x0][0x888] ;  /* 0x00022200ffd07b82 */ /* 0x000ee20000000a00 */
[----:B------:R-:W-:Y:S02]  /*58a0*/  IMAD.SHL.U32 R3, R0, 0x10, RZ ;  /* 0x0000001000037824 */ /* 0x000fe400078e00ff */
[----:B------:R-:W-:-:S03]  /*58b0*/  VIADD R0, R224, UR49 ;  /* 0x00000031e0007c36 */ /* 0x000fc60008000000 */
[C---:B------:R-:W-:Y:S02]  /*58c0*/  LOP3.LUT R5, R3.reuse, 0x20, RZ, 0xc0, !PT ;  /* 0x0000002003057812 */ /* 0x040fe400078ec0ff */
[----:B------:R-:W1:Y:S01]  /*58d0*/  LDC.64 R130, c[0x0][0xb28] ;  /* 0x0002ca00ff827b82 */ /* 0x000e620000000a00 */
[----:B------:R-:W-:Y:S02]  /*58e0*/  LOP3.LUT R3, R3, 0x40, RZ, 0xc0, !PT ;  /* 0x0000004003037812 */ /* 0x000fe400078ec0ff */
[--C-:B------:R-:W-:Y:S02]  /*58f0*/  IADD3 R236, PT, PT, -R5, 0x400, R0.reuse ;  /* 0x0000040005ec7810 */ /* 0x100fe40007ffe100 */
[----:B------:R-:W-:-:S03]  /*5900*/  IADD3 R235, PT, PT, -R3, 0x400, R0 ;  /* 0x0000040003eb7810 */ /* 0x000fc60007ffe100 */
[----:B------:R-:W1:Y:S01]  /*5910*/  LDC.64 R210, c[0x0][0x890] ;  /* 0x00022400ffd27b82 */ /* 0x000e620000000a00 */
[----:B------:R-:W-:-:S07]  /*5920*/  IMAD.IADD R234, R236, 0x1, -R3 ;  /* 0x00000001ecea7824 */ /* 0x000fce00078e0a03 */
[----:B------:R-:W1:Y:S08]  /*5930*/  LDC.64 R206, c[0x0][0x8b0] ;  /* 0x00022c00ffce7b82 */ /* 0x000e700000000a00 */
[----:B------:R-:W1:Y:S08]  /*5940*/  LDC.64 R204, c[0x0][0x8a8] ;  /* 0x00022a00ffcc7b82 */ /* 0x000e700000000a00 */
[----:B--2-4-:R-:W1:Y:S02]  /*5950*/  LDC R228, c[0x0][0x374] ;  /* 0x0000dd00ffe47b82 */ /* 0x014e640000000800 */
.L_x_130:
[----:B------:R-:W-:Y:S02]  /*5960*/  LEA R0, R242, UR49, 0x3 ;  /* 0x00000031f2007c11 */ /* 0x000fe4000f8e18ff */
[----:B------:R-:W-:Y:S02]  /*5970*/  SHF.L.U32 R3, R232, 0x1f, RZ ;  /* 0x0000001fe8037819 */ /* 0x000fe400000006ff */
[----:B------:R-:W-:Y:S02]  /*5980*/  LEA R16, R242, UR49, 0x4 ;  /* 0x00000031f2107c11 */ /* 0x000fe4000f8e20ff */
[----:B--2---:R-:W2:Y:S02]  /*5990*/  SYNCS.PHASECHK.TRANS64.TRYWAIT P0, [R0+URZ+0x160], R3 ;  /* 0x00016003000075a7 */ /* 0x004ea400080011ff */
[----:B-12---:R-:W-:Y:S05]  /*59a0*/  @!P0 BRA `(.L_x_112) ;  /* 0x0000003000948947 */ /* 0x006fea0003800000 */
.L_x_197:
[----:B------:R-:W4:Y:S01]  /*59b0*/  LDC.64 R12, c[0x0][0xb10] ;  /* 0x0002c400ff0c7b82 */ /* 0x000f220000000a00 */
[----:B------:R-:W3:Y:S01]  /*59c0*/  LDS.128 R16, [R16+0x1f0] ;  /* 0x0001f00010107984 */ /* 0x000ee20000000c00 */
[----:B-1----:R-:W-:Y:S01]  /*59d0*/  ISETP.NE.AND P1, PT, R129, 0x1, PT ;  /* 0x000000018100780c */ /* 0x002fe20003f25270 */
[----:B--2---:R-:W-:Y:S01]  /*59e0*/  VIADD R0, R0, 0x170 ;  /* 0x0000017000007836 */ /* 0x004fe20000000000 */
[----:B------:R-:W-:Y:S04]  /*59f0*/  ISETP.GE.AND P0, PT, R134, 0x1, PT ;  /* 0x000000018600780c */ /* 0x000fe80003f06270 */
[----:B------:R-:W1:Y:S01]  /*5a00*/  LDC.64 R10, c[0x0][0xb18] ;  /* 0x0002c600ff0a7b82 */ /* 0x000e620000000a00 */
[----:B------:R-:W-:Y:S01]  /*5a10*/  PRMT R0, RZ, 0x654, R0 ;  /* 0x00000654ff007816 */ /* 0x000fe20000000000 */
[----:B------:R-:W-:Y:S01]  /*5a20*/  @!PT LDS RZ, [RZ] ;  /* 0x00000000fffff984 */ /* 0x000fe20000000800 */
[----:B------:R-:W-:Y:S01]  /*5a30*/  @!PT LDS RZ, [RZ] ;  /* 0x00000000fffff984 */ /* 0x000fe20000000800 */
[----:B------:R-:W-:Y:S01]  /*5a40*/  @!PT LDS RZ, [RZ] ;  /* 0x00000000fffff984 */ /* 0x000fe20000000800 */
[----:B------:R-:W-:Y:S01]  /*5a50*/  @!PT LDS RZ, [RZ] ;  /* 0x00000000fffff984 */ /* 0x000fe20000000800 */
[----:B------:R2:W-:Y:S06]  /*5a60*/  MEMBAR.ALL.CTA ;  /* 0x0000000000007992 */ /* 0x0005ec0000008000 */
[----:B--2---:R-:W2:Y:S01]  /*5a70*/  FENCE.VIEW.ASYNC.S ;  /* 0x00000000000073c6 */ /* 0x004ea20000000000 */
[----:B------:R-:W1:Y:S08]  /*5a80*/  @!P1 LDC R14, c[0x0][0xb20] ;  /* 0x0002c800ff0e9b82 */ /* 0x000e700000000800 */
[----:B------:R-:W1:Y:S01]  /*5a90*/  @!P1 LDC R9, c[0x0][0xb0c] ;  /* 0x0002c300ff099b82 */ /* 0x000e620000000800 */
[----:B--2---:R2:W-:Y:S01]  /*5aa0*/  SYNCS.ARRIVE.TRANS64.RED.A1T0 RZ, [R0+URZ], RZ ;  /* 0x000000ff00ff79a7 */ /* 0x0045e200081004ff */
[----:B---3--:R-:W-:Y:S04]  /*5ab0*/  LOP3.LUT P4, RZ, R18, 0x1, RZ, 0xc0, !PT ;  /* 0x0000000112ff7812 */ /* 0x008fe8000788c0ff */
[----:B------:R-:W-:Y:S09]  /*5ac0*/  P2R R240, PR, RZ, 0x10 ;  /* 0x00000010fff07803 */ /* 0x000ff20000000000 */
[----:B------:R-:W-:Y:S02]  /*5ad0*/  @P4 MOV R137, R16 ;  /* 0x0000001000894202 */ /* 0x000fe40000000f00 */
[----:B------:R-:W-:Y:S01]  /*5ae0*/  @P4 LOP3.LUT R135, R17, 0xffff, RZ, 0xc0, !PT ;  /* 0x0000ffff11874812 */ /* 0x000fe200078ec0ff */
[----:B--2-4-:R-:W-:Y:S06]  /*5af0*/  @!P0 BRA `(.L_x_113) ;  /* 0x0000000000a48947 */ /* 0x014fec0003800000 */
[----:B------:R-:W-:Y:S01]  /*5b00*/  IMAD.HI.U32 R23, R228, R133, RZ ;  /* 0x00000085e4177227 */ /* 0x000fe200078e00ff */
[----:B------:R-:W-:Y:S02]  /*5b10*/  ISETP.NE.AND P0, PT, R132, 0x1, PT ;  /* 0x000000018400780c */ /* 0x000fe40003f05270 */
[----:B------:R-:W-:Y:S01]  /*5b20*/  ISETP.NE.AND P2, PT, R134, 0x1, PT ;  /* 0x000000018600780c */ /* 0x000fe20003f45270 */
[----:B------:R-:W-:Y:S01]  /*5b30*/  IMAD.HI.U32 R22, R229, R212, RZ ;  /* 0x000000d4e5167227 */ /* 0x000fe200078e00ff */
[----:B------:R-:W-:Y:S02]  /*5b40*/  SHF.R.U32.HI R23, RZ, R226, R23 ;  /* 0x000000e2ff177219 */ /* 0x000fe40000011617 */
[----:B------:R-:W-:Y:S01]  /*5b50*/  ISETP.NE.AND P3, PT, R136, 0x1, PT ;  /* 0x000000018800780c */ /* 0x000fe20003f65270 */
[----:B------:R-:W-:Y:S01]  /*5b60*/  IMAD.HI.U32 R26, R137, R212, RZ ;  /* 0x000000d4891a7227 */ /* 0x000fe200078e00ff */
[----:B------:R-:W-:Y:S02]  /*5b70*/  SHF.R.U32.HI R22, RZ, R213, R22 ;  /* 0x000000d5ff167219 */ /* 0x000fe40000011616 */
[----:B------:R-:W-:Y:S01]  /*5b80*/  SEL R3, R228, R23, !P0 ;  /* 0x00000017e4037207 */ /* 0x000fe20004000000 */
[----:B------:R-:W-:Y:S01]  /*5b90*/  IMAD.HI.U32 R23, R135, R133, RZ ;  /* 0x0000008587177227 */ /* 0x000fe200078e00ff */
[----:B------:R-:W-:Y:S02]  /*5ba0*/  SEL R7, R229, R22, !P3 ;  /* 0x00000016e5077207 */ /* 0x000fe40005800000 */
[----:B------:R-:W-:Y:S01]  /*5bb0*/  SHF.R.U32.HI R26, RZ, R213, R26 ;  /* 0x000000d5ff1a7219 */ /* 0x000fe2000001161a */
[-C--:B------:R-:W-:Y:S04]  /*5bc0*/  IMAD.HI.U32 R22, R3, R130.reuse, RZ ;  /* 0x0000008203167227 */ /* 0x080fe800078e00ff */
[----:B------:R-:W-:Y:S01]  /*5bd0*/  IMAD.HI.U32 R24, R7, R130, RZ ;  /* 0x0000008207187227 */ /* 0x000fe200078e00ff */
[-C--:B------:R-:W-:Y:S02]  /*5be0*/  @P2 SHF.R.U32.HI R3, RZ, R131.reuse, R22 ;  /* 0x00000083ff032219 */ /* 0x080fe40000011616 */
[----:B------:R-:W-:Y:S02]  /*5bf0*/  SHF.R.U32.HI R22, RZ, R226, R23 ;  /* 0x000000e2ff167219 */ /* 0x000fe40000011617 */
[----:B------:R-:W-:Y:S01]  /*5c00*/  @P2 SHF.R.U32.HI R7, RZ, R131, R24 ;  /* 0x00000083ff072219 */ /* 0x000fe20000011618 */
[C---:B------:R-:W-:Y:S01]  /*5c10*/  IMAD R2, R134.reuse, R3, RZ ;  /* 0x0000000386027224 */ /* 0x040fe200078e02ff */
[----:B------:R-:W-:Y:S02]  /*5c20*/  SEL R5, R135, R22, !P0 ;  /* 0x0000001687057207 */ /* 0x000fe40004000000 */
[----:B------:R-:W-:Y:S01]  /*5c30*/  SEL R3, R137, R26, !P3 ;  /* 0x0000001a89037207 */ /* 0x000fe20005800000 */
[----:B------:R-:W-:Y:S01]  /*5c40*/  IMAD R4, R134, R7, RZ ;  /* 0x0000000786047224 */ /* 0x000fe200078e02ff */
[C---:B------:R-:W-:Y:S01]  /*5c50*/  ISETP.GE.AND P0, PT, R5.reuse, R2, PT ;  /* 0x000000020500720c */ /* 0x040fe20003f06270 */
[----:B------:R-:W-:Y:S03]  /*5c60*/  IMAD.HI.U32 R6, R5, R130, RZ ;  /* 0x0000008205067227 */ /* 0x000fe600078e00ff */
[----:B------:R-:W-:Y:S01]  /*5c70*/  ISETP.GE.OR P0, PT, R3, R4, P0 ;  /* 0x000000040300720c */ /* 0x000fe20000706670 */
[----:B------:R-:W-:Y:S01]  /*5c80*/  IMAD.MOV R4, RZ, RZ, -R3 ;  /* 0x000000ffff047224 */ /* 0x000fe200078e0a03 */
[-C--:B------:R-:W-:Y:S03]  /*5c90*/  SHF.R.U32.HI R6, RZ, R131.reuse, R6 ;  /* 0x00000083ff067219 */ /* 0x080fe60000011606 */
[----:B------:R-:W-:Y:S01]  /*5ca0*/  IMAD R137, R136, R4, R137 ;  /* 0x0000000488897224 */ /* 0x000fe200078e0289 */
[----:B------:R-:W-:Y:S05]  /*5cb0*/  SEL R15, R5, R6, !P2 ;  /* 0x00000006050f7207 */ /* 0x000fea0005000000 */
[----:B------:R-:W-:Y:S02]  /*5cc0*/  IMAD.MOV R6, RZ, RZ, -R15 ;  /* 0x000000ffff067224 */ /* 0x000fe400078e0a0f */
[C---:B------:R-:W-:Y:S04]  /*5cd0*/  @!P0 IMAD.HI.U32 R2, R3.reuse, R130, RZ ;  /* 0x0000008203028227 */ /* 0x040fe800078e00ff */
[----:B------:R-:W-:Y:S01]  /*5ce0*/  IMAD R6, R134, R6, R5 ;  /* 0x0000000686067224 */ /* 0x000fe200078e0205 */
[----:B------:R-:W-:Y:S04]  /*5cf0*/  @!P0 SHF.R.U32.HI R2, RZ, R131, R2 ;  /* 0x00000083ff028219 */ /* 0x000fe80000011602 */
[----:B------:R-:W-:Y:S02]  /*5d00*/  @!P0 SEL R0, R3, R2, !P2 ;  /* 0x0000000203008207 */ /* 0x000fe40005000000 */
[----:B------:R-:W-:Y:S02]  /*5d10*/  IADD3 R2, PT, PT, -R5, RZ, RZ ;  /* 0x000000ff05027210 */ /* 0x000fe40007ffe1ff */
[----:B------:R-:W-:Y:S01]  /*5d20*/  @!P0 IADD3 R8, PT, PT, R15, -R0, RZ ;  /* 0x800000000f088210 */ /* 0x000fe20007ffe0ff */
[----:B------:R-:W-:Y:S02]  /*5d30*/  @!P0 IMAD R0, R7, R6, R0 ;  /* 0x0000000607008224 */ /* 0x000fe400078e0200 */
[----:B------:R-:W-:Y:S02]  /*5d40*/  IMAD R135, R132, R2, R135 ;  /* 0x0000000284877224 */ /* 0x000fe400078e0287 */
[----:B------:R-:W-:Y:S02]  /*5d50*/  @!P0 IMAD R5, R8, R134, R3 ;  /* 0x0000008608058224 */ /* 0x000fe400078e0203 */
[----:B------:R-:W-:Y:S04]  /*5d60*/  @!P0 IMAD.MOV.U32 R3, RZ, RZ, R0 ;  /* 0x000000ffff038224 */ /* 0x000fe800078e0000 */
[----:B------:R-:W-:Y:S02]  /*5d70*/  IMAD R137, R3, R136, R137 ;  /* 0x0000008803897224 */ /* 0x000fe400078e0289 */
[----:B------:R-:W-:Y:S07]  /*5d80*/  IMAD R135, R5, R132, R135 ;  /* 0x0000008405877224 */ /* 0x000fee00078e0287 */
.L_x_113:
[----:B-1----:R-:W-:Y:S01]  /*5d90*/  @!P1 ISETP.NE.AND P0, PT, R10, 0x1, PT ;  /* 0x000000010a00980c */ /* 0x002fe20003f05270 */
[----:B------:R-:W-:Y:S01]  /*5da0*/  @!P1 IMAD.HI.U32 R0, R137, R12, RZ ;  /* 0x0000000c89009227 */ /* 0x000fe200078e00ff */
[----:B------:R-:W-:Y:S01]  /*5db0*/  @!P1 ISETP.NE.AND P2, PT, R9, 0x1, PT ;  /* 0x000000010900980c */ /* 0x000fe20003f45270 */
[----:B------:R-:W-:Y:S01]  /*5dc0*/  ULOP3.LUT UP0, URZ, UR48, 0x1b0, URZ, 0xc0, !UPT ;  /* 0x000001b030ff7892 */ /* 0x000fe2000f80c0ff */
[----:B------:R-:W-:Y:S01]  /*5dd0*/  R2UR UR42, R21 ;  /* 0x00000000152a72ca */ /* 0x000fe200000e0000 */
[----:B------:R-:W-:Y:S01]  /*5de0*/  @!P1 IMAD.HI.U32 R3, R135, R11, RZ ;  /* 0x0000000b87039227 */ /* 0x000fe200078e00ff */
[----:B------:R-:W-:Y:S02]  /*5df0*/  @!P1 SHF.R.U32.HI R0, RZ, R13, R0 ;  /* 0x0000000dff009219 */ /* 0x000fe40000011600 */
[----:B------:R-:W-:Y:S01]  /*5e00*/  R2UR UR41, R20 ;  /* 0x00000000142972ca */ /* 0x000fe200000e0000 */
[----:B------:R-:W-:Y:S01]  /*5e10*/  VIADD R242, R242, 0x1 ;  /* 0x00000001f2f27836 */ /* 0x000fe20000000000 */
[----:B------:R-:W-:Y:S02]  /*5e20*/  @!P1 SHF.R.U32.HI R2, RZ, R14, R3 ;  /* 0x0000000eff029219 */ /* 0x000fe40000011603 */
[----:B------:R-:W-:Y:S02]  /*5e30*/  @!P1 SEL R3, R137, R0, !P2 ;  /* 0x0000000089039207 */ /* 0x000fe40005000000 */
[----:B------:R-:W-:Y:S02]  /*5e40*/  @!P1 SEL R2, R135, R2, !P0 ;  /* 0x0000000287029207 */ /* 0x000fe40004000000 */
[----:B------:R-:W-:Y:S01]  /*5e50*/  @P4 SHF.R.U32.HI R230, RZ, 0x10, R17 ;  /* 0x00000010ffe64819 */ /* 0x000fe20000011611 */
[----:B------:R-:W-:Y:S02]  /*5e60*/  USHF.L.U32 UR42, UR42, 0x7, URZ ;  /* 0x000000072a2a7899 */ /* 0x000fe400080006ff */
[----:B------:R-:W-:Y:S02]  /*5e70*/  @!P1 IMAD.IADD R0, R2, 0x1, -R3 ;  /* 0x0000000102009824 */ /* 0x000fe400078e0a03 */
[----:B------:R-:W-:Y:S01]  /*5e80*/  @!P1 IMAD.IADD R2, R3, 0x1, -R2 ;  /* 0x0000000103029824 */ /* 0x000fe200078e0a02 */
[----:B------:R-:W-:Y:S01]  /*5e90*/  USHF.L.U32 UR41, UR41, 0x6, URZ ;  /* 0x0000000629297899 */ /* 0x000fe200080006ff */
[----:B------:R-:W-:Y:S02]  /*5ea0*/  @!P1 IMAD R137, R0, R9, R137 ;  /* 0x0000000900899224 */ /* 0x000fe400078e0289 */
[----:B------:R-:W-:Y:S01]  /*5eb0*/  @!P1 IMAD R135, R2, R10, R135 ;  /* 0x0000000a02879224 */ /* 0x000fe200078e0287 */
[----:B------:R-:W-:Y:S08]  /*5ec0*/  BRA.U !UP0, `(.L_x_114) ;  /* 0x0000000108407547 */ /* 0x000ff0000b800000 */
[----:B------:R-:W1:Y:S01]  /*5ed0*/  LDCU.64 UR8, c[0x4][0x80] ;  /* 0x01001000ff0877ac */ /* 0x000e620008000a00 */
[----:B------:R-:W-:Y:S01]  /*5ee0*/  MOV R3, 0x0 ;  /* 0x0000000000037802 */ /* 0x000fe20000000f00 */
[----:B------:R-:W-:Y:S02]  /*5ef0*/  HFMA2 R12, -RZ, RZ, 0, 5.9604644775390625e-08 ;  /* 0x00000001ff0c7431 */ /* 0x000fe400000001ff */
[----:B------:R-:W-:Y:S02]  /*5f00*/  IMAD.MOV.U32 R8, RZ, RZ, 0x70 ;  /* 0x00000070ff087424 */ /* 0x000fe400078e00ff */
[----:B------:R-:W-:Y:S01]  /*5f10*/  IMAD.MOV.U32 R13, RZ, RZ, RZ ;  /* 0x000000ffff0d7224 */ /* 0x000fe200078e00ff */
[----:B------:R-:W2:Y:S01]  /*5f20*/  LDCU.64 UR6, c[0x4][0x88] ;  /* 0x01001100ff0677ac */ /* 0x000ea20008000a00 */
[----:B------:R-:W3:Y:S01]  /*5f30*/  LDC.64 R2, c[0x4][R3] ;  /* 0x0100000003027b82 */ /* 0x000ee20000000a00 */
[----:B------:R-:W4:Y:S01]  /*5f40*/  LDCU.64 UR4, c[0x4][0x8] ;  /* 0x01000100ff0477ac */ /* 0x000f220008000a00 */
[----:B-1----:R-:W-:Y:S01]  /*5f50*/  MOV R5, UR9 ;  /* 0x0000000900057c02 */ /* 0x002fe20008000f00 */
[----:B------:R-:W-:Y:S01]  /*5f60*/  IMAD.U32 R4, RZ, RZ, UR8 ;  /* 0x00000008ff047e24 */ /* 0x000fe2000f8e00ff */
[----:B--2---:R-:W-:Y:S01]  /*5f70*/  MOV R7, UR7 ;  /* 0x0000000700077c02 */ /* 0x004fe20008000f00 */
[----:B------:R-:W-:Y:S01]  /*5f80*/  IMAD.U32 R6, RZ, RZ, UR6 ;  /* 0x00000006ff067e24 */ /* 0x000fe2000f8e00ff */
[----:B----4-:R-:W-:Y:S01]  /*5f90*/  MOV R11, UR5 ;  /* 0x00000005000b7c02 */ /* 0x010fe20008000f00 */
[----:B------:R-:W-:Y:S02]  /*5fa0*/  IMAD.U32 R10, RZ, RZ, UR4 ;  /* 0x00000004ff0a7e24 */ /* 0x000fe4000f8e00ff */
[----:B------:R-:W-:Y:S07]  /*5fb0*/  LEPC R20, `(.L_x_114) ;  /* 0x000000001014794e */ /* 0x000fee0000000000 */
[----:B---3-5:R-:W-:Y:S05]  /*5fc0*/  CALL.ABS.NOINC R2 ;  /* 0x0000000002007343 */ /* 0x028fea0003c00000 */
.L_x_114:
[----:B------:R-:W-:Y:S01]  /*5fd0*/  LOP3.LUT P0, RZ, R238, 0x1b0, RZ, 0xc0, !PT ;  /* 0x000001b0eeff7812 */ /* 0x000fe2000780c0ff */
[----:B------:R-:W-:Y:S11]  /*5fe0*/  BSSY.RECONVERGENT B6, `(.L_x_115) ;  /* 0x0000013000067945 */ /* 0x000ff60003800200 */
[----:B------:R-:W-:Y:S01]  /*5ff0*/  @!UPT UIADD3 URZ, UPT, UPT, URZ, URZ, URZ ;  /* 0x000000fffffff290 */ /* 0x000fe2000fffe0ff */
[----:B------:R-:W-:Y:S05]  /*6000*/  @!P0 BRA `(.L_x_116) ;  /* 0x0000000000408947 */ /* 0x000fea0003800000 */
        /* <DEDUP_REMOVED lines=16> */
.L_x_116:
[----:B------:R-:W-:Y:S05]  /*6110*/  BSYNC.RECONVERGENT B6 ;  /* 0x0000000000067941 */ /* 0x000fea0003800200 */
.L_x_115:
[----:B------:R-:W-:Y:S01]  /*6120*/  ISETP.NE.U32.AND P3, PT, R210, RZ, PT ;  /* 0x000000ffd200720c */ /* 0x000fe20003f65070 */
[----:B------:R-:W-:Y:S01]  /*6130*/  UISETP.NE.AND UP1, UPT, UR51, URZ, UPT ;  /* 0x000000ff3300728c */ /* 0x000fe2000bf25270 */
[----:B------:R-:W-:Y:S02]  /*6140*/  ISETP.NE.U32.AND P4, PT, R206, RZ, PT ;  /* 0x000000ffce00720c */ /* 0x000fe40003f85070 */
[----:B------:R-:W-:Y:S02]  /*6150*/  ISETP.NE.AND.EX P3, PT, R211, RZ, PT, P3 ;  /* 0x000000ffd300720c */ /* 0x000fe40003f65330 */
[----:B------:R-:W-:Y:S02]  /*6160*/  PLOP3.LUT P1, PT, PT, PT, PT, 0x8, 0x80 ;  /* 0x000000000080781c */ /* 0x000fe40003f2e170 */
[----:B------:R-:W-:Y:S02]  /*6170*/  PLOP3.LUT P0, PT, PT, PT, UP1, 0x80, 0x8 ;  /* 0x000000000008781c */ /* 0x000fe40003f0f018 */
[----:B------:R-:W-:Y:S02]  /*6180*/  ISETP.NE.AND.EX P4, PT, R207, RZ, PT, P4 ;  /* 0x000000ffcf00720c */ /* 0x000fe40003f85340 */
[----:B------:R-:W1:Y:S09]  /*6190*/  @UP1 LDCU.64 UR4, c[0x0][0x888] ;  /* 0x00011100ff0417ac */ /* 0x000e720008000a00 */
[----:B------:R-:W-:Y:S01]  /*61a0*/  @P0 PLOP3.LUT P1, PT, P3, PT, PT, 0x80, 0x8 ;  /* 0x000000000008081c */ /* 0x000fe20001f2f070 */
[----:B-1----:R-:W-:Y:S04]  /*61b0*/  @UP1 UISETP.NE.U32.AND UP0, UPT, UR4, URZ, UPT ;  /* 0x000000ff0400128c */ /* 0x002fe8000bf05070 */
[----:B------:R-:W-:Y:S04]  /*61c0*/  @UP1 UISETP.NE.AND.EX UP0, UPT, UR5, URZ, UPT, UP0 ;  /* 0x000000ff0500128c */ /* 0x000fe8000bf05300 */
[----:B------:R-:W-:Y:S01]  /*61d0*/  @UP1 USEL UR4, URZ, 0xffffffff, UP0 ;  /* 0xffffffffff041887 */ /* 0x000fe20008000000 */
[----:B------:R-:W-:Y:S11]  /*61e0*/  @!P3 BRA `(.L_x_117) ;  /* 0x00000000002cb947 */ /* 0x000ff60003800000 */
[----:B------:R-:W-:Y:S01]  /*61f0*/  ISETP.NE.U32.AND P2, PT, R208, RZ, PT ;  /* 0x000000ffd000720c */ /* 0x000fe20003f45070 */
[----:B------:R-:W-:Y:S03]  /*6200*/  IMAD.MOV.U32 R215, RZ, RZ, 0x1 ;  /* 0x00000001ffd77424 */ /* 0x000fe600078e00ff */
[----:B------:R-:W-:Y:S11]  /*6210*/  ISETP.NE.AND.EX P2, PT, R209, RZ, PT, P2 ;  /* 0x000000ffd100720c */ /* 0x000ff60003f45320 */
[----:B------:R-:W-:Y:S02]  /*6220*/  @!UPT UIADD3 URZ, UPT, UPT, URZ, URZ, URZ ;  /* 0x000000fffffff290 */ /* 0x000fe4000fffe0ff */
[----:B------:R-:W1:Y:S01]  /*6230*/  @P2 LDC.64 R2, c[0x0][0x888] ;  /* 0x00022200ff022b82 */ /* 0x000e620000000a00 */
[----:B------:R-:W-:Y:S04]  /*6240*/  @P2 IMAD R0, R210, UR36, RZ ;  /* 0x00000024d2002c24 */ /* 0x000fe8000f8e02ff */
[----:B-1----:R-:W-:Y:S04]  /*6250*/  @P2 IMAD.WIDE R2, R0, 0x4, R2 ;  /* 0x0000000400022825 */ /* 0x002fe800078e0202 */
[----:B------:R-:W-:Y:S01]  /*6260*/  HFMA2 R0, -RZ, RZ, 0, 5.9604644775390625e-08 ;  /* 0x00000001ff007431 */ /* 0x000fe200000001ff */
[----:B-----5:R1:W5:Y:S04]  /*6270*/  @P2 LDG.E R141, desc[UR46][R2.64] ;  /* 0x0000002e028d2981 */ /* 0x020368000c1e1900 */
[----:B------:R-:W-:Y:S01]  /*6280*/  @!P2 PRMT R215, R0, 0x7610, R215 ;  /* 0x0000761000d7a816 */ /* 0x000fe200000000d7 */
[----:B-1----:R-:W2:Y:S06]  /*6290*/  @!P2 LDC R141, c[0x0][0x880] ;  /* 0x00022000ff8dab82 */ /* 0x002eac0000000800 */
.L_x_117:
[----:B------:R-:W-:Y:S05]  /*62a0*/  @!P4 BRA `(.L_x_118) ;  /* 0x000000000020c947 */ /* 0x000fea0003800000 */
[----:B------:R-:W-:Y:S04]  /*62b0*/  ISETP.NE.U32.AND P2, PT, R204, RZ, PT ;  /* 0x000000ffcc00720c */ /* 0x000fe80003f45070 */
[----:B------:R-:W-:Y:S11]  /*62c0*/  ISETP.NE.AND.EX P2, PT, R205, RZ, PT, P2 ;  /* 0x000000ffcd00720c */ /* 0x000ff60003f45320 */
[----:B------:R-:W-:Y:S02]  /*62d0*/  @!UPT UIADD3 URZ, UPT, UPT, URZ, URZ, URZ ;  /* 0x000000fffffff290 */ /* 0x000fe4000fffe0ff */
[----:B------:R-:W1:Y:S01]  /*62e0*/  @P2 LDC.64 R2, c[0x0][0x8a8] ;  /* 0x00022a00ff022b82 */ /* 0x000e620000000a00 */
[----:B------:R-:W-:Y:S04]  /*62f0*/  @P2 IMAD R0, R206, UR36, RZ ;  /* 0x00000024ce002c24 */ /* 0x000fe8000f8e02ff */
[----:B-1----:R-:W-:Y:S05]  /*6300*/  @P2 IMAD.WIDE R2, R0, 0x4, R2 ;  /* 0x0000000400022825 */ /* 0x002fea00078e0202 */
[----:B-----5:R1:W5:Y:S02]  /*6310*/  @P2 LDG.E R139, desc[UR46][R2.64] ;  /* 0x0000002e028b2981 */ /* 0x020364000c1e1900 */
[----:B-1----:R-:W3:Y:S02]  /*6320*/  @!P2 LDC R139, c[0x0][0x8a0] ;  /* 0x00022800ff8bab82 */ /* 0x002ee40000000800 */
.L_x_118:
[----:B--2--5:R-:W-:Y:S01]  /*6330*/  @P0 FSETP.NEU.AND P4, PT, R141, RZ, PT ;  /* 0x000000ff8d00020b */ /* 0x024fe20003f8d000 */
[----:B------:R-:W-:Y:S01]  /*6340*/  IMAD.U32 R0, RZ, RZ, UR4 ;  /* 0x00000004ff007e24 */ /* 0x000fe2000f8e00ff */
[----:B------:R-:W-:Y:S01]  /*6350*/  @P0 LOP3.LUT P2, RZ, R215, 0xff, RZ, 0xc0, !PT ;  /* 0x000000ffd7ff0812 */ /* 0x000fe2000784c0ff */
[----:B------:R-:W1:Y:S01]  /*6360*/  LDCU UR4, c[0x0][0x8c8] ;  /* 0x00011900ff0477ac */ /* 0x000e620008000800 */
[----:B------:R-:W-:Y:S01]  /*6370*/  @P0 SEL R3, RZ, 0xffffffff, P4 ;  /* 0xffffffffff030807 */ /* 0x000fe20002000000 */
[----:B------:R-:W-:Y:S03]  /*6380*/  UISETP.NE.U32.AND UP0, UPT, UR44, URZ, UPT ;  /* 0x000000ff2c00728c */ /* 0x000fe6000bf05070 */
[----:B------:R-:W-:Y:S01]  /*6390*/  @P1 SEL R3, R0, R3, !P2 ;  /* 0x0000000300031207 */ /* 0x000fe20005000000 */
[----:B------:R-:W-:Y:S03]  /*63a0*/  UISETP.NE.AND.EX UP0, UPT, UR45, URZ, UPT, UP0 ;  /* 0x000000ff2d00728c */ /* 0x000fe6000bf05300 */
[----:B------:R-:W-:Y:S04]  /*63b0*/  @P0 LOP3.LUT R3, R3, 0x1, RZ, 0xc0, !PT ;  /* 0x0000000103030812 */ /* 0x000fe800078ec0ff */
[----:B------:R-:W-:Y:S01]  /*63c0*/  ISETP.NE.U32.OR P1, PT, R3, 0x1, !P0 ;  /* 0x000000010300780c */ /* 0x000fe20004725470 */
[----:B-1----:R-:W-:Y:S11]  /*63d0*/  IMAD.U32 R2, RZ, RZ, UR4 ;  /* 0x00000004ff027e24 */ /* 0x002ff6000f8e00ff */
[----:B------:R-:W-:Y:S01]  /*63e0*/  @!UPT UIADD3 URZ, UPT, UPT, URZ, URZ, URZ ;  /* 0x000000fffffff290 */ /* 0x000fe2000fffe0ff */
[----:B------:R-:W-:Y:S01]  /*63f0*/  @P1 SHF.L.U32 R3, R231, 0x1f, RZ ;  /* 0x0000001fe7031819 */ /* 0x000fe200000006ff */
[----:B------:R-:W-:Y:S06]  /*6400*/  BRA.U !UP0, `(.L_x_119) ;  /* 0x00000001084c7547 */ /* 0x000fec000b800000 */
[----:B------:R-:W-:Y:S01]  /*6410*/  ISETP.LE.AND P2, PT, R227, UR41, PT ;  /* 0x00000029e3007c0c */ /* 0x000fe2000bf43270 */
[C---:B------:R-:W-:Y:S05]  /*6420*/  VIADD R0, R237.reuse, UR42 ;  /* 0x0000002aed007c36 */ /* 0x040fea0008000000 */
[----:B------:R-:W-:Y:S01]  /*6430*/  ISETP.GE.OR P2, PT, R0, UR50, P2 ;  /* 0x0000003200007c0c */ /* 0x000fe20009746670 */
[----:B------:R-:W-:Y:S11]  /*6440*/  IMAD.U32 R0, RZ, RZ, UR42 ;  /* 0x0000002aff007e24 */ /* 0x000ff6000f8e00ff */
[----:B------:R-:W-:Y:S01]  /*6450*/  @!UPT UIADD3 URZ, UPT, UPT, URZ, URZ, URZ ;  /* 0x000000fffffff290 */ /* 0x000fe2000fffe0ff */
[----:B------:R-:W-:Y:S01]  /*6460*/  @!P2 IADD3 R6, P0, PT, R237, UR42, RZ ;  /* 0x0000002aed06ac10 */ /* 0x000fe2000ff1e0ff */
[----:B------:R-:W1:Y:S01]  /*6470*/  @!P2 LDC.64 R4, c[0x0][0x8d0] ;  /* 0x00023400ff04ab82 */ /* 0x000e620000000a00 */
[----:B------:R-:W-:Y:S02]  /*6480*/  VOTEU.ALL UP0, P2 ;  /* 0x0000000000ff7886 */ /* 0x000fe40001000000 */
[----:B------:R-:W-:Y:S03]  /*6490*/  @!P2 LEA.HI.X.SX32 R7, R0, RZ, 0x1, P0 ;  /* 0x000000ff0007a211 */ /* 0x000fe600000f0eff */
[----:B------:R-:W-:Y:S06]  /*64a0*/  @!UP0 USHF.R.S32.HI UR4, URZ, 0x1f, UR36 ;  /* 0x0000001fff048899 */ /* 0x000fec0008011424 */
[C---:B-1----:R-:W-:Y:S02]  /*64b0*/  @!P2 IMAD R0, R4.reuse, UR4, RZ ;  /* 0x000000040400ac24 */ /* 0x042fe4000f8e02ff */
[----:B------:R-:W-:Y:S04]  /*64c0*/  @!P2 IMAD.WIDE.U32 R6, R4, UR36, R6 ;  /* 0x000000240406ac25 */ /* 0x000fe8000f8e0006 */
[----:B------:R-:W-:Y:S01]  /*64d0*/  @!P2 IMAD R0, R5, UR36, R0 ;  /* 0x000000240500ac24 */ /* 0x000fe2000f8e0200 */
[----:B------:R-:W-:Y:S04]  /*64e0*/  @!P2 IADD3 R4, P0, PT, R6, UR44, RZ ;  /* 0x0000002c0604ac10 */ /* 0x000fe8000ff1e0ff */
[--C-:B------:R-:W-:Y:S02]  /*64f0*/  @!P2 IADD3.X R5, PT, PT, R7, UR45, R0.reuse, P0, !PT ;  /* 0x0000002d0705ac10 */ /* 0x100fe400087fe400 */
[----:B------:R-:W-:Y:S06]  /*6500*/  PRMT R0, RZ, 0x7610, R0 ;  /* 0x00007610ff007816 */ /* 0x000fec0000000000 */
[----:B------:R-:W2:Y:S02]  /*6510*/  @!P2 LDG.E.U8 R0, desc[UR46][R4.64] ;  /* 0x0000002e0400a981 */ /* 0x000ea4000c1e1100 */
[----:B--2---:R-:W-:Y:S05]  /*6520*/  F2FP.F16.E4M3.UNPACK_B R0, R0 ;  /* 0x00000000ff00723e */ /* 0x004fea00020006ff */
[----:B------:R-:W-:Y:S07]  /*6530*/  HADD2.F32 R2, -RZ, R0.H0_H0 ;  /* 0x20000000ff027230 */ /* 0x000fee0000004100 */
.L_x_119:
[----:B------:R-:W1:Y:S01]  /*6540*/  @P1 SYNCS.PHASECHK.TRANS64.TRYWAIT P0, [UR49+0x140], R3 ;  /* 0x00014003ff0015a7 */ /* 0x000e620008001131 */
[----:B------:R-:W-:Y:S01]  /*6550*/  LEA R241, R201, UR49, 0x3 ;  /* 0x00000031c9f17c11 */ /* 0x000fe2000f8e18ff */
[----:B------:R-:W-:Y:S01]  /*6560*/  BSSY B1, `(.L_x_120) ;  /* 0x0000036000017945 */ /* 0x000fe20003800000 */
[----:B------:R-:W-:Y:S01]  /*6570*/  SHF.L.U32 R4, R233, 0x1f, RZ ;  /* 0x0000001fe9047819 */ /* 0x000fe200000006ff */
[----:B------:R-:W-:Y:S01]  /*6580*/  IMAD R22, R201, 0x40, R202 ;  /* 0x00000040c9167824 */ /* 0x000fe200078e02ca */
[----:B------:R-:W-:Y:S02]  /*6590*/  PLOP3.LUT P5, PT, PT, PT, PT, 0x8, 0x80 ;  /* 0x000000000080781c */ /* 0x000fe40003fae170 */
[----:B------:R-:W-:Y:S02]  /*65a0*/  CS2R R18, SRZ ;  /* 0x0000000000127805 */ /* 0x000fe4000001ff00 */
[----:B------:R-:W-:Y:S02]  /*65b0*/  CS2R R16, SRZ ;  /* 0x0000000000107805 */ /* 0x000fe4000001ff00 */
[----:B------:R-:W-:Y:S02]  /*65c0*/  CS2R R186, SRZ ;  /* 0x0000000000ba7805 */ /* 0x000fe4000001ff00 */
[----:B------:R-:W-:Y:S02]  /*65d0*/  CS2R R184, SRZ ;  /* 0x0000000000b87805 */ /* 0x000fe4000001ff00 */
[----:B------:R-:W-:Y:S02]  /*65e0*/  CS2R R30, SRZ ;  /* 0x00000000001e7805 */ /* 0x000fe4000001ff00 */
[----:B------:R-:W-:Y:S02]  /*65f0*/  CS2R R28, SRZ ;  /* 0x00000000001c7805 */ /* 0x000fe4000001ff00 */
[----:B------:R-:W-:Y:S02]  /*6600*/  CS2R R26, SRZ ;  /* 0x00000000001a7805 */ /* 0x000fe4000001ff00 */
[----:B------:R-:W-:Y:S01]  /*6610*/  CS2R R24, SRZ ;  /* 0x0000000000187805 */ /* 0x000fe2000001ff00 */
[----:B------:R2:W4:Y:S01]  /*6620*/  SYNCS.PHASECHK.TRANS64.TRYWAIT P4, [R241+URZ+0x180], R4 ;  /* 0x00018004f10075a7 */ /* 0x00052200080811ff */
[----:B-1----:R-:W-:Y:S01]  /*6630*/  @P1 PLOP3.LUT P5, PT, P0, PT, PT, 0x8, 0x80 ;  /* 0x000000000080181c */ /* 0x002fe200007ae170 */
[----:B------:R-:W-:Y:S01]  /*6640*/  @!UPT UIADD3 URZ, UPT, UPT, URZ, URZ, URZ ;  /* 0x000000fffffff290 */ /* 0x000fe2000fffe0ff */
[----:B--2---:R-:W-:Y:S11]  /*6650*/  @!P1 BRA `(.L_x_121) ;  /* 0x0000000000989947 */ /* 0x004ff60003800000 */
[----:B------:R-:W-:Y:S01]  /*6660*/  ISETP.NE.U32.AND P0, PT, RZ, UR38, PT ;  /* 0x00000026ff007c0c */ /* 0x000fe2000bf05070 */
[----:B------:R-:W-:Y:S01]  /*6670*/  BSSY B0, `(.L_x_122) ;  /* 0x0000016000007945 */ /* 0x000fe20003800000 */
[----:B------:R-:W-:Y:S02]  /*6680*/  FSETP.NEU.AND P2, PT, R141, RZ, PT ;  /* 0x000000ff8d00720b */ /* 0x000fe40003f4d000 */
[----:B------:R-:W-:Y:S02]  /*6690*/  CS2R R26, SRZ ;  /* 0x00000000001a7805 */ /* 0x000fe4000001ff00 */
[----:B------:R-:W-:Y:S02]  /*66a0*/  ISETP.NE.AND.EX P0, PT, RZ, UR39, PT, P0 ;  /* 0x00000027ff007c0c */ /* 0x000fe4000bf05300 */
[----:B------:R-:W-:Y:S02]  /*66b0*/  CS2R R24, SRZ ;  /* 0x0000000000187805 */ /* 0x000fe4000001ff00 */
[----:B------:R-:W-:Y:S02]  /*66c0*/  LOP3.LUT P1, RZ, R215, 0xff, RZ, 0xc0, !PT ;  /* 0x000000ffd7ff7812 */ /* 0x000fe4000782c0ff */
[----:B------:R-:W-:Y:S02]  /*66d0*/  CS2R R30, SRZ ;  /* 0x00000000001e7805 */ /* 0x000fe4000001ff00 */
[----:B------:R-:W-:Y:S02]  /*66e0*/  SEL R0, RZ, 0xffffffff, P2 ;  /* 0xffffffffff007807 */ /* 0x000fe40001000000 */
[----:B------:R-:W-:Y:S02]  /*66f0*/  CS2R R28, SRZ ;  /* 0x00000000001c7805 */ /* 0x000fe4000001ff00 */
[----:B------:R-:W-:Y:S02]  /*6700*/  SEL R3, RZ, 0xffffffff, P0 ;  /* 0xffffffffff037807 */ /* 0x000fe40000000000 */
[----:B------:R-:W-:Y:S02]  /*6710*/  CS2R R186, SRZ ;  /* 0x0000000000ba7805 */ /* 0x000fe4000001ff00 */
[----:B------:R-:W-:Y:S02]  /*6720*/  CS2R R184, SRZ ;  /* 0x0000000000b87805 */ /* 0x000fe4000001ff00 */
[----:B------:R-:W-:Y:S02]  /*6730*/  CS2R R18, SRZ ;  /* 0x0000000000127805 */ /* 0x000fe4000001ff00 */
[----:B------:R-:W-:Y:S02]  /*6740*/  @P3 SEL R0, R3, R0, !P1 ;  /* 0x0000000003003207 */ /* 0x000fe40004800000 */
[----:B------:R-:W-:Y:S02]  /*6750*/  CS2R R16, SRZ ;  /* 0x0000000000107805 */ /* 0x000fe4000001ff00 */
[----:B------:R-:W-:Y:S04]  /*6760*/  LOP3.LUT R0, R0, 0x1, RZ, 0xc0, !PT ;  /* 0x0000000100007812 */ /* 0x000fe800078ec0ff */
[----:B------:R-:W-:Y:S01]  /*6770*/  ISETP.NE.U32.AND P0, PT, R0, 0x1, PT ;  /* 0x000000010000780c */ /* 0x000fe20003f05070 */
[----:B------:R-:W-:Y:S01]  /*6780*/  @!UPT UIADD3 URZ, UPT, UPT, URZ, URZ, URZ ;  /* 0x000000fffffff290 */ /* 0x000fe2000fffe0ff */
[----:B------:R-:W-:Y:S11]  /*6790*/  @!P5 BRA `(.L_x_123) ;  /* 0x00000000000cd947 */ /* 0x000ff60003800000 */
[----:B------:R-:W-:Y:S04]  /*67a0*/  SHF.L.U32 R3, R231, 0x1f, RZ ;  /* 0x0000001fe7037819 */ /* 0x000fe800000006ff */
[----:B------:R-:W1:Y:S02]  /*67b0*/  SYNCS.PHASECHK.TRANS64.TRYWAIT P1, [UR49+0x140], R3 ;  /* 0x00014003ff0075a7 */ /* 0x000e640008021131 */
[----:B-1----:R-:W-:Y:S05]  /*67c0*/  @!P1 BRA `(.L_x_124) ;  /* 0x0000002400209947 */ /* 0x002fea0003800000 */
.L_x_123:
[----:B------:R-:W-:Y:S05]  /*67d0*/  BSYNC B0 ;  /* 0x0000000000007941 */ /* 0x000fea0003800000 */
.L_x_122:
[----:B------:R2:W1:Y:S01]  /*67e0*/  @P0 LDS.128 R24, [R224+UR49+0x400] ;  /* 0x00040031e0180984 */ /* 0x0004620008000c00 */
[----:B------:R-:W-:Y:S01]  /*67f0*/  UIADD3 UR4, UPT, UPT, UR49, 0x148, URZ ;  /* 0x0000014831047890 */ /* 0x000fe2000fffe0ff */
[----:B------:R-:W-:Y:S02]  /*6800*/  LOP3.LUT R231, R231, 0x1, RZ, 0x3c, !PT ;  /* 0x00000001e7e77812 */ /* 0x000fe400078e3cff */
[----:B------:R2:W1:Y:S01]  /*6810*/  @P0 LDS.128 R28, [R236+0x10] ;  /* 0x00001000ec1c0984 */ /* 0x0004620000000c00 */
[----:B------:R-:W-:Y:S03]  /*6820*/  UPRMT UR4, UR37, 0x654, UR4 ;  /* 0x0000065425047896 */ /* 0x000fe60008000004 */
[----:B------:R2:W1:Y:S04]  /*6830*/  @P0 LDS.128 R184, [R235+0x20] ;  /* 0x00002000ebb80984 */ /* 0x0004680000000c00 */
[----:B------:R2:W1:Y:S01]  /*6840*/  @P0 LDS.128 R16, [R234+0x30] ;  /* 0x00003000ea100984 */ /* 0x0004620000000c00 */
[----:B------:R-:W-:Y:S01]  /*6850*/  @!PT LDS RZ, [RZ] ;  /* 0x00000000fffff984 */ /* 0x000fe20000000800 */
[----:B------:R-:W-:Y:S01]  /*6860*/  @!PT LDS RZ, [RZ] ;  /* 0x00000000fffff984 */ /* 0x000fe20000000800 */
[----:B------:R-:W-:Y:S01]  /*6870*/  @!PT LDS RZ, [RZ] ;  /* 0x00000000fffff984 */ /* 0x000fe20000000800 */
[----:B------:R-:W-:Y:S01]  /*6880*/  @!PT LDS RZ, [RZ] ;  /* 0x00000000fffff984 */ /* 0x000fe20000000800 */
[----:B------:R5:W-:Y:S06]  /*6890*/  MEMBAR.ALL.CTA ;  /* 0x0000000000007992 */ /* 0x000bec0000008000 */
[----:B-----5:R-:W5:Y:S02]  /*68a0*/  FENCE.VIEW.ASYNC.S ;  /* 0x00000000000073c6 */ /* 0x020f640000000000 */
[----:B-----5:R-:W-:Y:S01]  /*68b0*/  SYNCS.ARRIVE.TRANS64.RED.A1T0 RZ, [UR4], RZ ;  /* 0x000000ffffff79a7 */ /* 0x020fe20008100404 */
.L_x_121:
[----:B------:R-:W-:Y:S05]  /*68c0*/  BSYNC B1 ;  /* 0x0000000000017941 */ /* 0x000fea0003800000 */
.L_x_120:
[----:B-1----:R-:W-:Y:S04]  /*68d0*/  SHF.R.U32.HI R0, RZ, 0x15, R22 ;  /* 0x00000015ff007819 */ /* 0x002fe80000011616 */
[----:B------:R-:W-:Y:S01]  /*68e0*/  LOP3.LUT P0, RZ, R0, 0x3, R225, 0x48, !PT ;  /* 0x0000000300ff7812 */ /* 0x000fe200078048e1 */
[----:B------:R-:W-:Y:S01]  /*68f0*/  @!UPT UIADD3 URZ, UPT, UPT, URZ, URZ, URZ ;  /* 0x000000fffffff290 */ /* 0x000fe2000fffe0ff */
[----:B----4-:R-:W-:Y:S11]  /*6900*/  @P4 BRA `(.L_x_125) ;  /* 0x0000000000084947 */ /* 0x010ff60003800000 */
[----:B------:R-:W1:Y:S02]  /*6910*/  SYNCS.PHASECHK.TRANS64.TRYWAIT P1, [R241+URZ+0x180], R4 ;  /* 0x00018004f10075a7 */ /* 0x000e6400080211ff */
[----:B-1----:R-:W-:Y:S05]  /*6920*/  @!P1 BRA `(.L_x_126) ;  /* 0x0000002000e09947 */ /* 0x002fea0003800000 */
.L_x_125:
[----:B------:R-:W-:Y:S05]  /*6930*/  @!P0 BRA `(.L_x_127) ;  /* 0x0000000000408947 */ /* 0x000fea0003800000 */
[----:B------:R-:W4:Y:S01]  /*6940*/  LDCU.64 UR8, c[0x4][0x70] ;  /* 0x01000e00ff0877ac */ /* 0x000f220008000a00 */
[----:B------:R-:W-:Y:S01]  /*6950*/  MOV R15, 0x0 ;  /* 0x00000000000f7802 */ /* 0x000fe20000000f00 */
[----:B------:R-:W-:Y:S02]  /*6960*/  HFMA2 R12, -RZ, RZ, 0, 5.9604644775390625e-08 ;  /* 0x00000001ff0c7431 */ /* 0x000fe400000001ff */
[----:B------:R-:W-:Y:S02]  /*6970*/  IMAD.MOV.U32 R8, RZ, RZ, 0x192 ;  /* 0x00000192ff087424 */ /* 0x000fe400078e00ff */
[----:B------:R-:W-:Y:S01]  /*6980*/  IMAD.MOV.U32 R13, RZ, RZ, RZ ;  /* 0x000000ffff0d7224 */ /* 0x000fe200078e00ff */
[----:B------:R-:W5:Y:S01]  /*6990*/  LDCU.64 UR6, c[0x4][0x78] ;  /* 0x01000f00ff0677ac */ /* 0x000f620008000a00 */
[----:B------:R-:W2:Y:S01]  /*69a0*/  LDC.64 R14, c[0x4][R15] ;  /* 0x010000000f0e7b82 */ /* 0x000ea20000000a00 */
[----:B------:R-:W3:Y:S01]  /*69b0*/  LDCU.64 UR4, c[0x4][0x10] ;  /* 0x01000200ff0477ac */ /* 0x000ee20008000a00 */
[----:B----4-:R-:W-:Y:S01]  /*69c0*/  MOV R5, UR9 ;  /* 0x0000000900057c02 */ /* 0x010fe20008000f00 */
[----:B-1----:R-:W-:Y:S01]  /*69d0*/  IMAD.U32 R4, RZ, RZ, UR8 ;  /* 0x00000008ff047e24 */ /* 0x002fe2000f8e00ff */
[----:B-----5:R-:W-:Y:S01]  /*69e0*/  MOV R7, UR7 ;  /* 0x0000000700077c02 */ /* 0x020fe20008000f00 */
[----:B------:R-:W-:Y:S01]  /*69f0*/  IMAD.U32 R6, RZ, RZ, UR6 ;  /* 0x00000006ff067e24 */ /* 0x000fe2000f8e00ff */
[----:B---3--:R-:W-:Y:S01]  /*6a00*/  MOV R11, UR5 ;  /* 0x00000005000b7c02 */ /* 0x008fe20008000f00 */
[----:B------:R-:W-:Y:S02]  /*6a10*/  IMAD.U32 R10, RZ, RZ, UR4 ;  /* 0x00000004ff0a7e24 */ /* 0x000fe4000f8e00ff */
[----:B------:R-:W-:Y:S07]  /*6a20*/  LEPC R20, `(.L_x_127) ;  /* 0x000000001014794e */ /* 0x000fee0000000000 */
[----:B--2---:R-:W-:Y:S05]  /*6a30*/  CALL.ABS.NOINC R14 ;  /* 0x000000000e007343 */ /* 0x004fea0003c00000 */
.L_x_127:
[----:B------:R-:W-:Y:S01]  /*6a40*/  ISETP.NE.AND P0, PT, R239, RZ, PT ;  /* 0x000000ffef00720c */ /* 0x000fe20003f05270 */
[----:B------:R-:W-:Y:S05]  /*6a50*/  WARPSYNC.ALL ;  /* 0x0000000000007948 */ /* 0x000fea0003800000 */
[----:B------:R-:W-:Y:S01]  /*6a60*/  R2UR UR4, R22 ;  /* 0x00000000160472ca */ /* 0x000fe200000e0000 */
[----:B------:R-:W-:Y:S01]  /*6a70*/  BSSY.RECONVERGENT B0, `(.L_x_128) ;  /* 0x000011d000007945 */ /* 0x000fe20003800200 */
[----:B------:R-:W-:Y:S02]  /*6a80*/  F2FP.F16.E4M3.UNPACK_B R12, R24 ;  /* 0x00000018ff0c723e */ /* 0x000fe400020006ff */
[----:B------:R-:W-:Y:S02]  /*6a90*/  F2FP.F16.E4M3.UNPACK_B R11, R25 ;  /* 0x00000019ff0b723e */ /* 0x000fe400020006ff */
[----:B------:R-:W-:Y:S01]  /*6aa0*/  F2FP.F16.E4M3.UNPACK_B R10, R26 ;  /* 0x0000001aff0a723e */ /* 0x000fe200020006ff */
[--C-:B------:R-:W-:Y:S01]  /*6ab0*/  HADD2.F32 R138, -RZ, R12.reuse.H0_H0 ;  /* 0x2000000cff8a7230 */ /* 0x100fe20000004100 */
[----:B------:R-:W-:Y:S01]  /*6ac0*/  F2FP.F16.E4M3.UNPACK_B R9, R27 ;  /* 0x0000001bff09723e */ /* 0x000fe200020006ff */
[----:B------:R-:W-:Y:S01]  /*6ad0*/  HADD2.F32 R140, -RZ, R12.H1_H1 ;  /* 0x3000000cff8c7230 */ /* 0x000fe20000004100 */
        /* <DEDUP_REMOVED lines=8> */
[----:B------:R-:W-:Y:S01]  /*6b60*/  F2FP.F16.E4M3.UNPACK_B R24, R24.H1 ;  /* 0x00000018ff18723e */ /* 0x000fe200030006ff */
[--C-:B------:R-:W-:Y:S01]  /*6b70*/  HADD2.F32 R151, -RZ, R9.reuse.H0_H0 ;  /* 0x20000009ff977230 */ /* 0x100fe20000004100 */
[----:B------:R-:W-:Y:S01]  /*6b80*/  F2FP.F16.E4M3.UNPACK_B R25, R25.H1 ;  /* 0x00000019ff19723e */ /* 0x000fe200030006ff */
        /* <DEDUP_REMOVED lines=13> */
[----:B-1----:R-:W-:Y:S01]  /*6c60*/  F2FP.F16.E4M3.UNPACK_B R4, R184 ;  /* 0x000000b8ff04723e */ /* 0x002fe200020006ff */
[--C-:B------:R-:W-:Y:S01]  /*6c70*/  HADD2.F32 R153, -RZ, R27.reuse.H0_H0 ;  /* 0x2000001bff997230 */ /* 0x100fe20000004100 */
[-C--:B------:R-:W-:Y:S01]  /*6c80*/  F2FP.F16.E4M3.UNPACK_B R189, R16.reuse ;  /* 0x00000010ffbd723e */ /* 0x080fe200020006ff */
[----:B------:R-:W-:Y:S01]  /*6c90*/  HADD2.F32 R156, -RZ, R27.H1_H1 ;  /* 0x3000001bff9c7230 */ /* 0x000fe20000004100 */
[----:B------:R-:W-:Y:S01]  /*6ca0*/  F2FP.F16.E4M3.UNPACK_B R191, R16.H1 ;  /* 0x00000010ffbf723e */ /* 0x000fe200030006ff */
        /* <DEDUP_REMOVED lines=13> */
[----:B------:R-:W-:Y:S01]  /*6d80*/  IADD3 R241, PT, PT, R241, 0x1a0, RZ ;  /* 0x000001a0f1f17810 */ /* 0x000fe20007ffe0ff */
[----:B------:R-:W-:Y:S01]  /*6d90*/  HADD2.F32 R164, -RZ, R29.H1_H1 ;  /* 0x3000001dffa47230 */ /* 0x000fe20000004100 */
[----:B------:R-:W-:Y:S01]  /*6da0*/  F2FP.F16.E4M3.UNPACK_B R175, R184.H1 ;  /* 0x000000b8ffaf723e */ /* 0x000fe200030006ff */
[--C-:B------:R-:W-:Y:S01]  /*6db0*/  HADD2.F32 R163, -RZ, R6.reuse.H0_H0 ;  /* 0x20000006ffa37230 */ /* 0x100fe20000004100 */
[----:B------:R-:W-:Y:S01]  /*6dc0*/  LOP3.LUT R241, R241, 0xfefffff8, RZ, 0xc0, !PT ;  /* 0xfefffff8f1f17812 */ /* 0x000fe200078ec0ff */
[----:B------:R-:W-:Y:S01]  /*6dd0*/  HADD2.F32 R166, -RZ, R6.H1_H1 ;  /* 0x30000006ffa67230 */ /* 0x000fe20000004100 */
[-C--:B------:R-:W-:Y:S01]  /*6de0*/  F2FP.F16.E4M3.UNPACK_B R177, R185.reuse ;  /* 0x000000b9ffb1723e */ /* 0x080fe200020006ff */
[--C-:B------:R-:W-:Y:S01]  /*6df0*/  HADD2.F32 R165, -RZ, R30.reuse.H0_H0 ;  /* 0x2000001effa57230 */ /* 0x100fe20000004100 */
[----:B------:R-:W-:Y:S01]  /*6e00*/  F2FP.F16.E4M3.UNPACK_B R179, R185.H1 ;  /* 0x000000b9ffb3723e */ /* 0x000fe200030006ff */
        /* <DEDUP_REMOVED lines=8> */
[----:B------:R-:W-:Y:S02]  /*6e90*/  HADD2.F32 R172, -RZ, R31.H1_H1 ;  /* 0x3000001fffac7230 */ /* 0x000fe40000004100 */
[--C-:B------:R-:W-:Y:S02]  /*6ea0*/  HADD2.F32 R171, -RZ, R4.reuse.H0_H0 ;  /* 0x20000004ffab7230 */ /* 0x100fe40000004100 */
[----:B------:R-:W-:Y:S02]  /*6eb0*/  HADD2.F32 R174, -RZ, R4.H1_H1 ;  /* 0x30000004ffae7230 */ /* 0x000fe40000004100 */
[----:B------:R-:W1:Y:S01]  /*6ec0*/  LDTM.x64 R4, tmem[UR4] ;  /* 0x00000004000479ee */ /* 0x000e620008340000 */
[----:B------:R-:W-:Y:S01]  /*6ed0*/  NOP ;  /* 0x0000000000007918 */ /* 0x000fe20000000000 */
[----:B-1----:R1:W-:Y:S01]  /*6ee0*/  SYNCS.ARRIVE.TRANS64.RED.A1T0 RZ, [R241+URZ], RZ ;  /* 0x000000fff1ff79a7 */ /* 0x0023e200081004ff */
[----:B------:R-:W-:Y:S02]  /*6ef0*/  HADD2.F32 R178, -RZ, R177.H1_H1 ;  /* 0x300000b1ffb27230 */ /* 0x000fe40000004100 */
[----:B------:R-:W-:Y:S02]  /*6f00*/  HADD2.F32 R182, -RZ, R181.H1_H1 ;  /* 0x300000b5ffb67230 */ /* 0x000fe40000004100 */
[----:B------:R-:W-:Y:S02]  /*6f10*/  HADD2.F32 R186, -RZ, R185.H1_H1 ;  /* 0x300000b9ffba7230 */ /* 0x000fe40000004100 */
[----:B------:R-:W-:Y:S02]  /*6f20*/  HADD2.F32 R190, -RZ, R189.H1_H1 ;  /* 0x300000bdffbe7230 */ /* 0x000fe40000004100 */
[----:B------:R-:W-:Y:S02]  /*6f30*/  HADD2.F32 R194, -RZ, R193.H1_H1 ;  /* 0x300000c1ffc27230 */ /* 0x000fe40000004100 */
[--C-:B------:R-:W-:Y:S02]  /*6f40*/  HADD2.F32 R173, -RZ, R175.reuse.H0_H0 ;  /* 0x200000afffad7230 */ /* 0x100fe40000004100 */
[----:B------:R-:W-:Y:S02]  /*6f50*/  HADD2.F32 R176, -RZ, R175.H1_H1 ;  /* 0x300000afffb07230 */ /* 0x000fe40000004100 */
[----:B------:R-:W-:Y:S02]  /*6f60*/  HADD2.F32 R175, -RZ, R177.H0_H0 ;  /* 0x200000b1ffaf7230 */ /* 0x000fe40000004100 */
[--C-:B------:R-:W-:Y:S02]  /*6f70*/  HADD2.F32 R177, -RZ, R179.reuse.H0_H0 ;  /* 0x200000b3ffb17230 */ /* 0x100fe40000004100 */
[----:B------:R-:W-:Y:S02]  /*6f80*/  HADD2.F32 R180, -RZ, R179.H1_H1 ;  /* 0x300000b3ffb47230 */ /* 0x000fe40000004100 */
[----:B------:R-:W-:Y:S02]  /*6f90*/  HADD2.F32 R179, -RZ, R181.H0_H0 ;  /* 0x200000b5ffb37230 */ /* 0x000fe40000004100 */
[C-C-:B---3--:R-:W-:Y:S01]  /*6fa0*/  FFMA R0, R139.reuse, R4, R2.reuse ;  /* 0x000000048b007223 */ /* 0x148fe20000000002 */
[C-C-:B------:R-:W-:Y:S01]  /*6fb0*/  FFMA R3, R139.reuse, R5, R2.reuse ;  /* 0x000000058b037223 */ /* 0x140fe20000000002 */
[C-C-:B------:R-:W-:Y:S01]  /*6fc0*/  FFMA R68, R139.reuse, R6, R2.reuse ;  /* 0x000000068b447223 */ /* 0x140fe20000000002 */
[--C-:B------:R-:W-:Y:S02]  /*6fd0*/  HADD2.F32 R6, -RZ, R199.reuse.H1_H1 ;  /* 0x300000c7ff067230 */ /* 0x100fe40000004100 */
[C-C-:B------:R-:W-:Y:S01]  /*6fe0*/  FFMA R69, R139.reuse, R7, R2.reuse ;  /* 0x000000078b457223 */ /* 0x140fe20000000002 */
[C-C-:B------:R-:W-:Y:S01]  /*6ff0*/  FFMA R70, R139.reuse, R8, R2.reuse ;  /* 0x000000088b467223 */ /* 0x140fe20000000002 */
[C-C-:B------:R-:W-:Y:S01]  /*7000*/  FFMA R71, R139.reuse, R9, R2.reuse ;  /* 0x000000098b477223 */ /* 0x140fe20000000002 */
[----:B------:R-:W-:Y:S02]  /*7010*/  HADD2.F32 R7, -RZ, R199.H0_H0 ;  /* 0x200000c7ff077230 */ /* 0x000fe40000004100 */
[C-C-:B------:R-:W-:Y:S01]  /*7020*/  FFMA R72, R139.reuse, R10, R2.reuse ;  /* 0x0000000a8b487223 */ /* 0x140fe20000000002 */
        /* <DEDUP_REMOVED lines=55> */
[--C-:B------:R-:W-:Y:S01]  /*73a0*/  FFMA R128, R139, R66, R2.reuse ;  /* 0x000000428b807223 */ /* 0x100fe20000000002 */
[----:B-1----:R-:W-:Y:S01]  /*73b0*/  IADD3 R241, PT, PT, R201, 0x1, RZ ;  /* 0x00000001c9f17810 */ /* 0x002fe20007ffe0ff */
[----:B------:R-:W-:Y:S01]  /*73c0*/  FFMA R2, R139, R67, R2 ;  /* 0x000000438b027223 */ /* 0x000fe20000000002 */
[C---:B------:R-:W-:Y:S01]  /*73d0*/  FFMA R0, R141.reuse, R138, R0 ;  /* 0x0000008a8d007223 */ /* 0x040fe20000000000 */
[C---:B------:R-:W-:Y:S01]  /*73e0*/  FFMA R3, R141.reuse, R140, R3 ;  /* 0x0000008c8d037223 */ /* 0x040fe20000000003 */
[C---:B------:R-:W-:Y:S01]  /*73f0*/  FFMA R68, R141.reuse, R143, R68 ;  /* 0x0000008f8d447223 */ /* 0x040fe20000000044 */
[C---:B------:R-:W-:Y:S01]  /*7400*/  FFMA R69, R141.reuse, R142, R69 ;  /* 0x0000008e8d457223 */ /* 0x040fe20000000045 */
[C---:B------:R-:W-:Y:S01]  /*7410*/  FFMA R70, R141.reuse, R145, R70 ;  /* 0x000000918d467223 */ /* 0x040fe20000000046 */
[C---:B------:R-:W-:Y:S01]  /*7420*/  FFMA R71, R141.reuse, R144, R71 ;  /* 0x000000908d477223 */ /* 0x040fe20000000047 */
[C---:B------:R-:W-:Y:S01]  /*7430*/  FFMA R72, R141.reuse, R147, R72 ;  /* 0x000000938d487223 */ /* 0x040fe20000000048 */
[----:B------:R-:W-:Y:S01]  /*7440*/  FFMA R73, R141, R146, R73 ;  /* 0x000000928d497223 */ /* 0x000fe20000000049 */
[----:B------:R-:W-:Y:S01]  /*7450*/  F2FP.SATFINITE.E4M3.F32.PACK_AB_MERGE_C R216, R69, R68, RZ ;  /* 0x0000004445d8723e */ /* 0x000fe200048070ff */
[C---:B------:R-:W-:Y:S01]  /*7460*/  FFMA R74, R141.reuse, R148, R74 ;  /* 0x000000948d4a7223 */ /* 0x040fe2000000004a */
[C---:B------:R-:W-:Y:S01]  /*7470*/  FFMA R75, R141.reuse, R150, R75 ;  /* 0x000000968d4b7223 */ /* 0x040fe2000000004b */
[----:B------:R-:W-:Y:S01]  /*7480*/  FFMA R76, R141, R149, R76 ;  /* 0x000000958d4c7223 */ /* 0x000fe2000000004c */
[----:B------:R-:W-:Y:S01]  /*7490*/  F2FP.SATFINITE.E4M3.F32.PACK_AB_MERGE_C R217, R73, R72, RZ ;  /* 0x0000004849d9723e */ /* 0x000fe200048070ff */
[----:B------:R-:W-:Y:S01]  /*74a0*/  FFMA R77, R141, R152, R77 ;  /* 0x000000988d4d7223 */ /* 0x000fe2000000004d */
[----:B------:R-:W-:Y:S01]  /*74b0*/  F2FP.SATFINITE.E4M3.F32.PACK_AB_MERGE_C R216, R3, R0, R216 ;  /* 0x0000000003d8723e */ /* 0x000fe200048070d8 */
[----:B------:R-:W-:Y:S01]  /*74c0*/  FFMA R78, R141, R151, R78 ;  /* 0x000000978d4e7223 */ /* 0x000fe2000000004e */
[----:B------:R-:W-:Y:S01]  /*74d0*/  F2FP.SATFINITE.E4M3.F32.PACK_AB_MERGE_C R217, R71, R70, R217 ;  /* 0x0000004647d9723e */ /* 0x000fe200048070d9 */
[----:B------:R-:W-:Y:S01]  /*74e0*/  FFMA R79, R141, R154, R79 ;  /* 0x0000009a8d4f7223 */ /* 0x000fe2000000004f */
[----:B------:R-:W-:Y:S01]  /*74f0*/  F2FP.SATFINITE.E4M3.F32.PACK_AB_MERGE_C R218, R77, R76, RZ ;  /* 0x0000004c4dda723e */ /* 0x000fe200048070ff */
[C---:B------:R-:W-:Y:S01]  /*7500*/  FFMA R80, R141.reuse, R153, R80 ;  /* 0x000000998d507223 */ /* 0x040fe20000000050 */
[C---:B------:R-:W-:Y:S01]  /*7510*/  FFMA R81, R141.reuse, R156, R81 ;  /* 0x0000009c8d517223 */ /* 0x040fe20000000051 */
[----:B------:R-:W-:Y:S01]  /*7520*/  FFMA R82, R141, R155, R82 ;  /* 0x0000009b8d527223 */ /* 0x000fe20000000052 */
[----:B------:R-:W-:Y:S01]  /*7530*/  F2FP.SATFINITE.E4M3.F32.PACK_AB_MERGE_C R218, R75, R74, R218 ;  /* 0x0000004a4bda723e */ /* 0x000fe200048070da */
[C---:B------:R-:W-:Y:S01]  /*7540*/  FFMA R83, R141.reuse, R158, R83 ;  /* 0x0000009e8d537223 */ /* 0x040fe20000000053 */
[----:B------:R-:W-:Y:S01]  /*7550*/  FFMA R84, R141, R157, R84 ;  /* 0x0000009d8d547223 */ /* 0x000fe20000000054 */
[----:B------:R-:W-:Y:S01]  /*7560*/  F2FP.SATFINITE.E4M3.F32.PACK_AB_MERGE_C R219, R81, R80, RZ ;  /* 0x0000005051db723e */ /* 0x000fe200048070ff */
[C---:B------:R-:W-:Y:S01]  /*7570*/  FFMA R85, R141.reuse, R160, R85 ;  /* 0x000000a08d557223 */ /* 0x040fe20000000055 */
[C---:B------:R-:W-:Y:S01]  /*7580*/  FFMA R86, R141.reuse, R159, R86 ;  /* 0x0000009f8d567223 */ /* 0x040fe20000000056 */
        /* <DEDUP_REMOVED lines=8> */
[----:B------:R1:W-:Y:S01]  /*7610*/  STS.128 [R224+UR49+0x2400], R216 ;  /* 0x002400d8e0007988 */ /* 0x0003e20008000c31 */
        /* <DEDUP_REMOVED lines=12> */
[C---:B------:R-:W-:Y:S01]  /*76e0*/  FFMA R100, R141.reuse, R173, R100 ;  /* 0x000000ad8d647223 */ /* 0x040fe20000000064 */
[C---:B------:R-:W-:Y:S01]  /*76f0*/  FFMA R101, R141.reuse, R176, R101 ;  /* 0x000000b08d657223 */ /* 0x040fe20000000065 */
[C---:B------:R-:W-:Y:S01]  /*7700*/  FFMA R102, R141.reuse, R175, R102 ;  /* 0x000000af8d667223 */ /* 0x040fe20000000066 */
[C---:B------:R-:W-:Y:S01]  /*7710*/  FFMA R103, R141.reuse, R178, R103 ;  /* 0x000000b28d677223 */ /* 0x040fe20000000067 */
[--C-:B------:R-:W-:Y:S02]  /*7720*/  HADD2.F32 R181, -RZ, R183.reuse.H0_H0 ;  /* 0x200000b7ffb57230 */ /* 0x100fe40000004100 */
[C---:B------:R-:W-:Y:S01]  /*7730*/  FFMA R104, R141.reuse, R177, R104 ;  /* 0x000000b18d687223 */ /* 0x040fe20000000068 */
[----:B------:R-:W-:Y:S02]  /*7740*/  HADD2.F32 R184, -RZ, R183.H1_H1 ;  /* 0x300000b7ffb87230 */ /* 0x000fe40000004100 */
[C---:B------:R-:W-:Y:S01]  /*7750*/  FFMA R105, R141.reuse, R180, R105 ;  /* 0x000000b48d697223 */ /* 0x040fe20000000069 */
[----:B------:R-:W-:Y:S02]  /*7760*/  HADD2.F32 R183, -RZ, R185.H0_H0 ;  /* 0x200000b9ffb77230 */ /* 0x000fe40000004100 */
        /* <DEDUP_REMOVED lines=19> */
[----:B------:R-:W-:Y:S01]  /*78a0*/  FFMA R117, R141, R192, R117 ;  /* 0x000000c08d757223 */ /* 0x000fe20000000075 */
[--C-:B------:R-:W-:Y:S01]  /*78b0*/  HADD2.F32 R195, -RZ, R198.reuse.H0_H0 ;  /* 0x200000c6ffc37230 */ /* 0x100fe20000004100 */
[----:B------:R-:W-:Y:S01]  /*78c0*/  F2FP.SATFINITE.E4M3.F32.PACK_AB_MERGE_C R223, R97, R96, RZ ;  /* 0x0000006061df723e */ /* 0x000fe200048070ff */
[C---:B------:R-:W-:Y:S01]  /*78d0*/  FFMA R118, R141.reuse, R191, R118 ;  /* 0x000000bf8d767223 */ /* 0x040fe20000000076 */
[----:B------:R-:W-:Y:S02]  /*78e0*/  HADD2.F32 R198, -RZ, R198.H1_H1 ;  /* 0x300000c6ffc67230 */ /* 0x000fe40000004100 */
[C---:B------:R-:W-:Y:S01]  /*78f0*/  FFMA R119, R141.reuse, R194, R119 ;  /* 0x000000c28d777223 */ /* 0x040fe20000000077 */
[--C-:B------:R-:W-:Y:S02]  /*7900*/  HADD2.F32 R5, -RZ, R200.reuse.H0_H0 ;  /* 0x200000c8ff057230 */ /* 0x100fe40000004100 */
[C---:B------:R-:W-:Y:S01]  /*7910*/  FFMA R120, R141.reuse, R193, R120 ;  /* 0x000000c18d787223 */ /* 0x040fe20000000078 */
[----:B------:R-:W-:Y:S02]  /*7920*/  HADD2.F32 R4, -RZ, R200.H1_H1 ;  /* 0x300000c8ff047230 */ /* 0x000fe40000004100 */
[----:B------:R-:W-:Y:S01]  /*7930*/  FFMA R121, R141, R196, R121 ;  /* 0x000000c48d797223 */ /* 0x000fe20000000079 */
[----:B------:R-:W-:Y:S01]  /*7940*/  F2FP.SATFINITE.E4M3.F32.PACK_AB_MERGE_C R223, R95, R94, R223 ;  /* 0x0000005e5fdf723e */ /* 0x000fe200048070df */
[C---:B------:R-:W-:Y:S01]  /*7950*/  FFMA R122, R141.reuse, R195, R122 ;  /* 0x000000c38d7a7223 */ /* 0x040fe2000000007a */
[C---:B------:R-:W-:Y:S01]  /*7960*/  FFMA R123, R141.reuse, R198, R123 ;  /* 0x000000c68d7b7223 */ /* 0x040fe2000000007b */
[--C-:B------:R-:W-:Y:S02]  /*7970*/  HADD2.F32 R9, -RZ, R197.reuse.H0_H0 ;  /* 0x200000c5ff097230 */ /* 0x100fe40000004100 */
[----:B------:R-:W-:Y:S01]  /*7980*/  FFMA R124, R141, R5, R124 ;  /* 0x000000058d7c7223 */ /* 0x000fe2000000007c */
[----:B------:R1:W-:Y:S01]  /*7990*/  STS.128 [R236+0x2010], R220 ;  /* 0x002010dcec007388 */ /* 0x0003e20000000c00 */
[----:B------:R-:W-:Y:S01]  /*79a0*/  F2FP.SATFINITE.E4M3.F32.PACK_AB_MERGE_C R244, R101, R100, RZ ;  /* 0x0000006465f4723e */ /* 0x000fe200048070ff */
[----:B------:R-:W-:Y:S01]  /*79b0*/  HADD2.F32 R11, -RZ, R197.H1_H1 ;  /* 0x300000c5ff0b7230 */ /* 0x000fe20000004100 */
[----:B------:R-:W-:Y:S01]  /*79c0*/  F2FP.SATFINITE.E4M3.F32.PACK_AB_MERGE_C R245, R105, R104, RZ ;  /* 0x0000006869f5723e */ /* 0x000fe200048070ff */
[----:B------:R-:W-:Y:S01]  /*79d0*/  FFMA R125, R141, R4, R125 ;  /* 0x000000048d7d7223 */ /* 0x000fe2000000007d */
[----:B------:R-:W-:Y:S01]  /*79e0*/  F2FP.SATFINITE.E4M3.F32.PACK_AB_MERGE_C R246, R109, R108, RZ ;  /* 0x0000006c6df6723e */ /* 0x000fe200048070ff */
[----:B------:R-:W-:Y:S01]  /*79f0*/  FFMA R126, R141, R7, R126 ;  /* 0x000000078d7e7223 */ /* 0x000fe2000000007e */
[----:B------:R-:W-:Y:S01]  /*7a00*/  F2FP.SATFINITE.E4M3.F32.PACK_AB_MERGE_C R247, R113, R112, RZ ;  /* 0x0000007071f7723e */ /* 0x000fe200048070ff */
[C---:B------:R-:W-:Y:S01]  /*7a10*/  FFMA R127, R141.reuse, R6, R127 ;  /* 0x000000068d7f7223 */ /* 0x040fe2000000007f */
[C---:B------:R-:W-:Y:S01]  /*7a20*/  FFMA R128, R141.reuse, R9, R128 ;  /* 0x000000098d807223 */ /* 0x040fe20000000080 */
[----:B------:R-:W-:Y:S01]  /*7a30*/  FFMA R2, R141, R11, R2 ;  /* 0x0000000b8d027223 */ /* 0x000fe20000000002 */
[----:B------:R-:W-:Y:S02]  /*7a40*/  F2FP.SATFINITE.E4M3.F32.PACK_AB_MERGE_C R244, R99, R98, R244 ;  /* 0x0000006263f4723e */ /* 0x000fe400048070f4 */
[----:B------:R-:W-:Y:S02]  /*7a50*/  F2FP.SATFINITE.E4M3.F32.PACK_AB_MERGE_C R245, R103, R102, R245 ;  /* 0x0000006667f5723e */ /* 0x000fe400048070f5 */
[----:B------:R-:W-:Y:S02]  /*7a60*/  F2FP.SATFINITE.E4M3.F32.PACK_AB_MERGE_C R246, R107, R106, R246 ;  /* 0x0000006a6bf6723e */ /* 0x000fe400048070f6 */
[----:B------:R-:W-:Y:S02]  /*7a70*/  F2FP.SATFINITE.E4M3.F32.PACK_AB_MERGE_C R247, R111, R110, R247 ;  /* 0x0000006e6ff7723e */ /* 0x000fe400048070f7 */
[----:B------:R-:W-:Y:S02]  /*7a80*/  F2FP.SATFINITE.E4M3.F32.PACK_AB_MERGE_C R248, R117, R116, RZ ;  /* 0x0000007475f8723e */ /* 0x000fe400048070ff */
[----:B------:R-:W-:Y:S01]  /*7a90*/  F2FP.SATFINITE.E4M3.F32.PACK_AB_MERGE_C R249, R121, R120, RZ ;  /* 0x0000007879f9723e */ /* 0x000fe200048070ff */
[----:B------:R1:W-:Y:S01]  /*7aa0*/  STS.128 [R235+0x2020], R244 ;  /* 0x002020f4eb007388 */ /* 0x0003e20000000c00 */
[----:B------:R-:W-:Y:S02]  /*7ab0*/  F2FP.SATFINITE.E4M3.F32.PACK_AB_MERGE_C R250, R125, R124, RZ ;  /* 0x0000007c7dfa723e */ /* 0x000fe400048070ff */
[----:B------:R-:W-:Y:S02]  /*7ac0*/  F2FP.SATFINITE.E4M3.F32.PACK_AB_MERGE_C R243, R2, R128, RZ ;  /* 0x0000008002f3723e */ /* 0x000fe400048070ff */
[----:B------:R-:W-:Y:S02]  /*7ad0*/  F2FP.SATFINITE.E4M3.F32.PACK_AB_MERGE_C R248, R115, R114, R248 ;  /* 0x0000007273f8723e */ /* 0x000fe400048070f8 */
[----:B------:R-:W-:Y:S02]  /*7ae0*/  F2FP.SATFINITE.E4M3.F32.PACK_AB_MERGE_C R249, R119, R118, R249 ;  /* 0x0000007677f9723e */ /* 0x000fe400048070f9 */
[----:B------:R-:W-:Y:S02]  /*7af0*/  F2FP.SATFINITE.E4M3.F32.PACK_AB_MERGE_C R250, R123, R122, R250 ;  /* 0x0000007a7bfa723e */ /* 0x000fe400048070fa */
[----:B------:R-:W-:Y:S05]  /*7b00*/  F2FP.SATFINITE.E4M3.F32.PACK_AB_MERGE_C R251, R127, R126, R243 ;  /* 0x0000007e7ffb723e */ /* 0x000fea00048070f3 */
[----:B------:R1:W-:Y:S01]  /*7b10*/  STS.128 [R234+0x2030], R248 ;  /* 0x002030f8ea007388 */ /* 0x0003e20000000c00 */
[----:B------:R-:W-:Y:S01]  /*7b20*/  @!PT LDS RZ, [RZ] ;  /* 0x00000000fffff984 */ /* 0x000fe20000000800 */
[----:B------:R-:W-:Y:S01]  /*7b30*/  @!PT LDS RZ, [RZ] ;  /* 0x00000000fffff984 */ /* 0x000fe20000000800 */
[----:B------:R-:W-:Y:S01]  /*7b40*/  @!PT LDS RZ, [RZ] ;  /* 0x00000000fffff984 */ /* 0x000fe20000000800 */
[----:B------:R-:W-:Y:S01]  /*7b50*/  @!PT LDS RZ, [RZ] ;  /* 0x00000000fffff984 */ /* 0x000fe20000000800 */
[----:B------:R3:W-:Y:S07]  /*7b60*/  MEMBAR.ALL.CTA ;  /* 0x0000000000007992 */ /* 0x0007ee0000008000 */
[----:B---3--:R-:W3:Y:S02]  /*7b70*/  FENCE.VIEW.ASYNC.S ;  /* 0x00000000000073c6 */ /* 0x008ee40000000000 */
[----:B---3--:R-:W-:Y:S06]  /*7b80*/  BAR.SYNC.DEFER_BLOCKING 0x1, 0x80 ;  /* 0x0042000000007b1d */ /* 0x008fec0000010000 */
[----:B------:R-:W-:Y:S05]  /*7b90*/  @P0 BRA `(.L_x_129) ;  /* 0x0000000000280947 */ /* 0x000fea0003800000 */
[----:B------:R-:W-:Y:S02]  /*7ba0*/  UIADD3 UR4, UPT, UPT, UR49, 0x2400, URZ ;  /* 0x0000240031047890 */ /* 0x000fe4000fffe0ff */
[----:B------:R-:W-:Y:S01]  /*7bb0*/  UIADD3 UR6, UP0, UPT, UR52, 0x680, URZ ;  /* 0x0000068034067890 */ /* 0x000fe2000ff1e0ff */
[----:B------:R-:W-:Y:S03]  /*7bc0*/  UMOV UR43, UR36 ;  /* 0x00000024002b7c82 */ /* 0x000fe60008000000 */
[----:B------:R-:W-:Y:S01]  /*7bd0*/  MOV R238, UR4 ;  /* 0x0000000400ee7c02 */ /* 0x000fe20008000f00 */
[----:B------:R-:W-:Y:S03]  /*7be0*/  UIADD3.X UR7, UPT, UPT, URZ, UR53, URZ, UP0, !UPT ;  /* 0x00000035ff077290 */ /* 0x000fe600087fe4ff */
[----:B------:R-:W-:Y:S11]  /*7bf0*/  R2UR UR40, R238 ;  /* 0x00000000ee2872ca */ /* 0x000ff600000e0000 */
[----:B------:R-:W-:Y:S02]  /*7c00*/  @!UPT UIADD3 URZ, UPT, UPT, URZ, URZ, URZ ;  /* 0x000000fffffff290 */ /* 0x000fe4000fffe0ff */
[----:B------:R3:W-:Y:S01]  /*7c10*/  UTMASTG.3D [UR40], [UR6] ;  /* 0x00000028060073b5 */ /* 0x0007e20008010000 */
[----:B------:R0:W-:Y:S01]  /*7c20*/  UTMACMDFLUSH ;  /* 0x00000000000079b7 */ /* 0x0001e20000000000 */
[----:B---3--:R-:W-:Y:S04]  /*7c30*/  DEPBAR.LE SB0, 0x0 ;  /* 0x000080000000791a */ /* 0x008fe80000000000 */
.L_x_129:
[----:B------:R-:W-:Y:S05]  /*7c40*/  BSYNC.RECONVERGENT B0 ;  /* 0x0000000000007941 */ /* 0x000fea0003800200 */
.L_x_128:
[----:B------:R-:W-:Y:S01]  /*7c50*/  BAR.SYNC.DEFER_BLOCKING 0x1, 0x80 ;  /* 0x0042000000007b1d */ /* 0x000fe20000010000 */
[----:B------:R-:W-:Y:S01]  /*7c60*/  ISETP.NE.AND P2, PT, R240, RZ, PT ;  /* 0x000000fff000720c */ /* 0x000fe20003f45270 */
[----:B------:R-:W-:Y:S01]  /*7c70*/  IMAD.IADD R20, R135, 0x1, R203 ;  /* 0x0000000187147824 */ /* 0x000fe200078e02cb */
[----:B------:R-:W-:Y:S01]  /*7c80*/  ISETP.NE.AND P0, PT, R242, 0x2, PT ;  /* 0x00000002f200780c */ /* 0x000fe20003f05270 */
[----:B------:R-:W-:Y:S01]  /*7c90*/  IMAD.IADD R21, R137, 0x1, R214 ;  /* 0x0000000189157824 */ /* 0x000fe200078e02d6 */
[----:B------:R-:W-:Y:S02]  /*7ca0*/  ISETP.NE.AND P1, PT, R241, 0x4, PT ;  /* 0x00000004f100780c */ /* 0x000fe40003f25270 */
[----:B------:R-:W-:Y:S02]  /*7cb0*/  SEL R3, RZ, 0x1, P0 ;  /* 0x00000001ff037807 */ /* 0x000fe40000000000 */
[----:B------:R-:W-:Y:S02]  /*7cc0*/  SEL R0, RZ, 0x1, P1 ;  /* 0x00000001ff007807 */ /* 0x000fe40000800000 */
[----:B------:R-:W-:Y:S02]  /*7cd0*/  LOP3.LUT R232, R232, R3, RZ, 0x3c, !PT ;  /* 0x00000003e8e87212 */ /* 0x000fe400078e3cff */
[----:B------:R-:W-:Y:S02]  /*7ce0*/  LOP3.LUT R233, R233, R0, RZ, 0x3c, !PT ;  /* 0x00000000e9e97212 */ /* 0x000fe400078e3cff */
[----:B------:R-:W-:Y:S02]  /*7cf0*/  @P2 R2UR UR36, R230 ;  /* 0x00000000e62422ca */ /* 0x000fe400000e0000 */
[----:B------:R-:W-:Y:S02]  /*7d00*/  SEL R242, R242, RZ, P0 ;  /* 0x000000fff2f27207 */ /* 0x000fe40000000000 */
[----:B------:R-:W-:Y:S01]  /*7d10*/  SEL R201, R241, RZ, P1 ;  /* 0x000000fff1c97207 */ /* 0x000fe20000800000 */
[----:B------:R-:W-:Y:S10]  /*7d20*/  @P2 BRA `(.L_x_130) ;  /* 0xffffffdc000c2947 */ /* 0x000ff4000383ffff */
[----:B------:R-:W-:Y:S05]  /*7d30*/  EXIT ;  /* 0x000000000000794d */ /* 0x000fea0003800000 */
.L_x_25:
[----:B--2---:R2:W4:Y:S02]  /*7d40*/  SYNCS.PHASECHK.TRANS64.TRYWAIT P0, [R3+URZ+0x1d0], R2 ;  /* 0x0001d002030075a7 */ /* 0x00452400080011ff */
[----:B----4-:R-:W-:Y:S05]  /*7d50*/  @!P0 NANOSLEEP.SYNCS 0x989680 ;  /* 0x009896800000895d */ /* 0x010fea0003900000 */
[----:B------:R-:W4:Y:S02]  /*7d60*/  @!P0 SYNCS.PHASECHK.TRANS64 P0, [R3+URZ+0x1d0], R2 ;  /* 0x0001d002030085a7 */ /* 0x000f2400080010ff */
[----:B----4-:R-:W-:Y:S05]  /*7d70*/  @!P0 BRA `(.L_x_25) ;  /* 0xfffffffc00f08947 */ /* 0x010fea000383ffff */
[----:B------:R-:W-:Y:S05]  /*7d80*/  BRA `(.L_x_131) ;  /* 0xffffff9c00187947 */ /* 0x000fea000383ffff */
.L_x_28:
[----:B-1----:R-:W-:-:S07]  /*7d90*/  MOV R2, UR33 ;  /* 0x0000002100027c02 */ /* 0x002fce0008000f00 */
.L_x_132:
[----:B-1----:R1:W2:Y:S02]  /*7da0*/  SYNCS.PHASECHK.TRANS64.TRYWAIT P0, [R2+URZ+0xa0], R5 ;  /* 0x0000a005020075a7 */ /* 0x0022a400080011ff */
[----:B--2---:R-:W-:Y:S05]  /*7db0*/  @!P0 NANOSLEEP.SYNCS 0x989680 ;  /* 0x009896800000895d */ /* 0x004fea0003900000 */
[----:B------:R-:W2:Y:S02]  /*7dc0*/  @!P0 SYNCS.PHASECHK.TRANS64 P0, [R2+URZ+0xa0], R5 ;  /* 0x0000a005020085a7 */ /* 0x000ea400080010ff */
[----:B--2---:R-:W-:Y:S05]  /*7dd0*/  @!P0 BRA `(.L_x_132) ;  /* 0xfffffffc00f08947 */ /* 0x004fea000383ffff */
[----:B------:R-:W-:Y:S05]  /*7de0*/  BRA `(.L_x_27) ;  /* 0xffffff9c00807947 */ /* 0x000fea000383ffff */
.L_x_35:
[----:B-1----:R-:W-:-:S07]  /*7df0*/  MOV R2, UR17 ;  /* 0x0000001100027c02 */ /* 0x002fce0008000f00 */
.L_x_133:
[----:B-1----:R1:W2:Y:S02]  /*7e00*/  SYNCS.PHASECHK.TRANS64.TRYWAIT P0, [R2+URZ+0xa0], R5 ;  /* 0x0000a005020075a7 */ /* 0x0022a400080011ff */
[----:B--2---:R-:W-:Y:S05]  /*7e10*/  @!P0 NANOSLEEP.SYNCS 0x989680 ;  /* 0x009896800000895d */ /* 0x004fea0003900000 */
[----:B------:R-:W2:Y:S02]  /*7e20*/  @!P0 SYNCS.PHASECHK.TRANS64 P0, [R2+URZ+0xa0], R5 ;  /* 0x0000a005020085a7 */ /* 0x000ea400080010ff */
[----:B--2---:R-:W-:Y:S05]  /*7e30*/  @!P0 BRA `(.L_x_133) ;  /* 0xfffffffc00f08947 */ /* 0x004fea000383ffff */
[----:B------:R-:W-:Y:S05]  /*7e40*/  BRA `(.L_x_34) ;  /* 0xffffffa0003c7947 */ /* 0x000fea000383ffff */
.L_x_40:
[----:B-1----:R1:W2:Y:S02]  /*7e50*/  SYNCS.PHASECHK.TRANS64.TRYWAIT P0, [R2+URZ+0x160], R3 ;  /* 0x00016003020075a7 */ /* 0x0022a400080011ff */
[----:B--2---:R-:W-:Y:S05]  /*7e60*/  @!P0 NANOSLEEP.SYNCS 0x989680 ;  /* 0x009896800000895d */ /* 0x004fea0003900000 */
[----:B------:R-:W2:Y:S02]  /*7e70*/  @!P0 SYNCS.PHASECHK.TRANS64 P0, [R2+URZ+0x160], R3 ;  /* 0x00016003020085a7 */ /* 0x000ea400080010ff */
[----:B--2---:R-:W-:Y:S05]  /*7e80*/  @!P0 BRA `(.L_x_40) ;  /* 0xfffffffc00f08947 */ /* 0x004fea000383ffff */
[----:B------:R-:W-:Y:S05]  /*7e90*/  BRA `(.L_x_134) ;  /* 0xffffffa000e07947 */ /* 0x000fea000383ffff */
.L_x_44:
[----:B---3--:R-:W-:-:S07]  /*7ea0*/  MOV R0, UR5 ;  /* 0x0000000500007c02 */ /* 0x008fce0008000f00 */
.L_x_135:
[----:B-1----:R1:W2:Y:S02]  /*7eb0*/  SYNCS.PHASECHK.TRANS64.TRYWAIT P0, [R0+URZ], R3 ;  /* 0x00000003000075a7 */ /* 0x0022a400080011ff */
[----:B--2---:R-:W-:Y:S05]  /*7ec0*/  @!P0 NANOSLEEP.SYNCS 0x989680 ;  /* 0x009896800000895d */ /* 0x004fea0003900000 */
[----:B------:R-:W2:Y:S02]  /*7ed0*/  @!P0 SYNCS.PHASECHK.TRANS64 P0, [R0+URZ], R3 ;  /* 0x00000003000085a7 */ /* 0x000ea400080010ff */
[----:B--2---:R-:W-:Y:S05]  /*7ee0*/  @!P0 BRA `(.L_x_135) ;  /* 0xfffffffc00f08947 */ /* 0x004fea000383ffff */
[----:B------:R-:W-:Y:S05]  /*7ef0*/  BRA `(.L_x_136) ;  /* 0xffffffa800507947 */ /* 0x000fea000383ffff */
.L_x_45:
[----:B---3--:R-:W-:-:S07]  /*7f00*/  MOV R0, UR5 ;  /* 0x0000000500007c02 */ /* 0x008fce0008000f00 */
.L_x_137:
[----:B-1----:R1:W2:Y:S02]  /*7f10*/  SYNCS.PHASECHK.TRANS64.TRYWAIT P0, [R0+URZ], R3 ;  /* 0x00000003000075a7 */ /* 0x0022a400080011ff */
[----:B--2---:R-:W-:Y:S05]  /*7f20*/  @!P0 NANOSLEEP.SYNCS 0x989680 ;  /* 0x009896800000895d */ /* 0x004fea0003900000 */
[----:B------:R-:W2:Y:S02]  /*7f30*/  @!P0 SYNCS.PHASECHK.TRANS64 P0, [R0+URZ], R3 ;  /* 0x00000003000085a7 */ /* 0x000ea400080010ff */
[----:B--2---:R-:W-:Y:S05]  /*7f40*/  @!P0 BRA `(.L_x_137) ;  /* 0xfffffffc00f08947 */ /* 0x004fea000383ffff */
[----:B------:R-:W-:Y:S05]  /*7f50*/  BRA `(.L_x_138) ;  /* 0xffffffa8005c7947 */ /* 0x000fea000383ffff */
.L_x_46:
[----:B---3--:R-:W-:-:S07]  /*7f60*/  MOV R0, UR5 ;  /* 0x0000000500007c02 */ /* 0x008fce0008000f00 */
.L_x_139:
[----:B-1----:R1:W2:Y:S02]  /*7f70*/  SYNCS.PHASECHK.TRANS64.TRYWAIT P0, [R0+URZ], R3 ;  /* 0x00000003000075a7 */ /* 0x0022a400080011ff */
[----:B--2---:R-:W-:Y:S05]  /*7f80*/  @!P0 NANOSLEEP.SYNCS 0x989680 ;  /* 0x009896800000895d */ /* 0x004fea0003900000 */
[----:B------:R-:W2:Y:S02]  /*7f90*/  @!P0 SYNCS.PHASECHK.TRANS64 P0, [R0+URZ], R3 ;  /* 0x00000003000085a7 */ /* 0x000ea400080010ff */
[----:B--2---:R-:W-:Y:S05]  /*7fa0*/  @!P0 BRA `(.L_x_139) ;  /* 0xfffffffc00f08947 */ /* 0x004fea000383ffff */
[----:B------:R-:W-:Y:S05]  /*7fb0*/  BRA `(.L_x_140) ;  /* 0xffffffa800687947 */ /* 0x000fea000383ffff */
.L_x_47:
[----:B---3--:R-:W-:-:S07]  /*7fc0*/  MOV R0, UR5 ;  /* 0x0000000500007c02 */ /* 0x008fce0008000f00 */
.L_x_141:
[----:B-1----:R1:W2:Y:S02]  /*7fd0*/  SYNCS.PHASECHK.TRANS64.TRYWAIT P0, [R0+URZ], R3 ;  /* 0x00000003000075a7 */ /* 0x0022a400080011ff */
[----:B--2---:R-:W-:Y:S05]  /*7fe0*/  @!P0 NANOSLEEP.SYNCS 0x989680 ;  /* 0x009896800000895d */ /* 0x004fea0003900000 */
[----:B------:R-:W2:Y:S02]  /*7ff0*/  @!P0 SYNCS.PHASECHK.TRANS64 P0, [R0+URZ], R3 ;  /* 0x00000003000085a7 */ /* 0x000ea400080010ff */
[----:B--2---:R-:W-:Y:S05]  /*8000*/  @!P0 BRA `(.L_x_141) ;  /* 0xfffffffc00f08947 */ /* 0x004fea000383ffff */
[----:B------:R-:W-:Y:S05]  /*8010*/  BRA `(.L_x_142) ;  /* 0xffffffa800747947 */ /* 0x000fea000383ffff */
.L_x_48:
[----:B---3--:R-:W-:-:S07]  /*8020*/  MOV R0, UR5 ;  /* 0x0000000500007c02 */ /* 0x008fce0008000f00 */
.L_x_143:
[----:B-1----:R1:W2:Y:S02]  /*8030*/  SYNCS.PHASECHK.TRANS64.TRYWAIT P0, [R0+URZ], R3 ;  /* 0x00000003000075a7 */ /* 0x0022a400080011ff */
[----:B--2---:R-:W-:Y:S05]  /*8040*/  @!P0 NANOSLEEP.SYNCS 0x989680 ;  /* 0x009896800000895d */ /* 0x004fea0003900000 */
[----:B------:R-:W2:Y:S02]  /*8050*/  @!P0 SYNCS.PHASECHK.TRANS64 P0, [R0+URZ], R3 ;  /* 0x00000003000085a7 */ /* 0x000ea400080010ff */
[----:B--2---:R-:W-:Y:S05]  /*8060*/  @!P0 BRA `(.L_x_143) ;  /* 0xfffffffc00f08947 */ /* 0x004fea000383ffff */
[----:B------:R-:W-:Y:S05]  /*8070*/  BRA `(.L_x_144) ;  /* 0xffffffa800807947 */ /* 0x000fea000383ffff */
.L_x_49:
[----:B---3--:R-:W-:-:S07]  /*8080*/  MOV R0, UR5 ;  /* 0x0000000500007c02 */ /* 0x008fce0008000f00 */
.L_x_145:
[----:B-1----:R1:W2:Y:S02]  /*8090*/  SYNCS.PHASECHK.TRANS64.TRYWAIT P0, [R0+URZ], R3 ;  /* 0x00000003000075a7 */ /* 0x0022a400080011ff */
[----:B--2---:R-:W-:Y:S05]  /*80a0*/  @!P0 NANOSLEEP.SYNCS 0x989680 ;  /* 0x009896800000895d */ /* 0x004fea0003900000 */
[----:B------:R-:W2:Y:S02]  /*80b0*/  @!P0 SYNCS.PHASECHK.TRANS64 P0, [R0+URZ], R3 ;  /* 0x00000003000085a7 */ /* 0x000ea400080010ff */
[----:B--2---:R-:W-:Y:S05]  /*80c0*/  @!P0 BRA `(.L_x_145) ;  /* 0xfffffffc00f08947 */ /* 0x004fea000383ffff */
[----:B------:R-:W-:Y:S05]  /*80d0*/  BRA `(.L_x_146) ;  /* 0xffffffa8008c7947 */ /* 0x000fea000383ffff */
.L_x_50:
[----:B---3--:R-:W-:-:S07]  /*80e0*/  MOV R0, UR5 ;  /* 0x0000000500007c02 */ /* 0x008fce0008000f00 */
.L_x_147:
[----:B-1----:R1:W2:Y:S02]  /*80f0*/  SYNCS.PHASECHK.TRANS64.TRYWAIT P0, [R0+URZ], R3 ;  /* 0x00000003000075a7 */ /* 0x0022a400080011ff */
[----:B--2---:R-:W-:Y:S05]  /*8100*/  @!P0 NANOSLEEP.SYNCS 0x989680 ;  /* 0x009896800000895d */ /* 0x004fea0003900000 */
[----:B------:R-:W2:Y:S02]  /*8110*/  @!P0 SYNCS.PHASECHK.TRANS64 P0, [R0+URZ], R3 ;  /* 0x00000003000085a7 */ /* 0x000ea400080010ff */
[----:B--2---:R-:W-:Y:S05]  /*8120*/  @!P0 BRA `(.L_x_147) ;  /* 0xfffffffc00f08947 */ /* 0x004fea000383ffff */
[----:B------:R-:W-:Y:S05]  /*8130*/  BRA `(.L_x_148) ;  /* 0xffffffa800987947 */ /* 0x000fea000383ffff */
.L_x_51:
[----:B---3--:R-:W-:-:S07]  /*8140*/  MOV R0, UR5 ;  /* 0x0000000500007c02 */ /* 0x008fce0008000f00 */
.L_x_149:
[----:B-1----:R1:W2:Y:S02]  /*8150*/  SYNCS.PHASECHK.TRANS64.TRYWAIT P0, [R0+URZ], R3 ;  /* 0x00000003000075a7 */ /* 0x0022a400080011ff */
[----:B--2---:R-:W-:Y:S05]  /*8160*/  @!P0 NANOSLEEP.SYNCS 0x989680 ;  /* 0x009896800000895d */ /* 0x004fea0003900000 */
[----:B------:R-:W2:Y:S02]  /*8170*/  @!P0 SYNCS.PHASECHK.TRANS64 P0, [R0+URZ], R3 ;  /* 0x00000003000085a7 */ /* 0x000ea400080010ff */
[----:B--2---:R-:W-:Y:S05]  /*8180*/  @!P0 BRA `(.L_x_149) ;  /* 0xfffffffc00f08947 */ /* 0x004fea000383ffff */
[----:B------:R-:W-:Y:S05]  /*8190*/  BRA `(.L_x_150) ;  /* 0xffffffa800a47947 */ /* 0x000fea000383ffff */
.L_x_52:
[----:B---3--:R-:W-:-:S07]  /*81a0*/  MOV R0, UR5 ;  /* 0x0000000500007c02 */ /* 0x008fce0008000f00 */
.L_x_151:
[----:B-1----:R1:W2:Y:S02]  /*81b0*/  SYNCS.PHASECHK.TRANS64.TRYWAIT P0, [R0+URZ], R3 ;  /* 0x00000003000075a7 */ /* 0x0022a400080011ff */
[----:B--2---:R-:W-:Y:S05]  /*81c0*/  @!P0 NANOSLEEP.SYNCS 0x989680 ;  /* 0x009896800000895d */ /* 0x004fea0003900000 */
[----:B------:R-:W2:Y:S02]  /*81d0*/  @!P0 SYNCS.PHASECHK.TRANS64 P0, [R0+URZ], R3 ;  /* 0x00000003000085a7 */ /* 0x000ea400080010ff */
[----:B--2---:R-:W-:Y:S05]  /*81e0*/  @!P0 BRA `(.L_x_151) ;  /* 0xfffffffc00f08947 */ /* 0x004fea000383ffff */
[----:B------:R-:W-:Y:S05]  /*81f0*/  BRA `(.L_x_152) ;  /* 0xffffffa800b07947 */ /* 0x000fea000383ffff */
.L_x_53:
[----:B---3--:R-:W-:-:S07]  /*8200*/  MOV R0, UR5 ;  /* 0x0000000500007c02 */ /* 0x008fce0008000f00 */
.L_x_153:
[----:B-1----:R1:W2:Y:S02]  /*8210*/  SYNCS.PHASECHK.TRANS64.TRYWAIT P0, [R0+URZ], R3 ;  /* 0x00000003000075a7 */ /* 0x0022a400080011ff */
[----:B--2---:R-:W-:Y:S05]  /*8220*/  @!P0 NANOSLEEP.SYNCS 0x989680 ;  /* 0x009896800000895d */ /* 0x004fea0003900000 */
[----:B------:R-:W2:Y:S02]  /*8230*/  @!P0 SYNCS.PHASECHK.TRANS64 P0, [R0+URZ], R3 ;  /* 0x00000003000085a7 */ /* 0x000ea400080010ff */
[----:B--2---:R-:W-:Y:S05]  /*8240*/  @!P0 BRA `(.L_x_153) ;  /* 0xfffffffc00f08947 */ /* 0x004fea000383ffff */
[----:B------:R-:W-:Y:S05]  /*8250*/  BRA `(.L_x_154) ;  /* 0xffffffa800bc7947 */ /* 0x000fea000383ffff */
.L_x_54:
[----:B---3--:R-:W-:-:S07]  /*8260*/  MOV R0, UR5 ;  /* 0x0000000500007c02 */ /* 0x008fce0008000f00 */
.L_x_155:
[----:B-1----:R1:W2:Y:S02]  /*8270*/  SYNCS.PHASECHK.TRANS64.TRYWAIT P0, [R0+URZ], R3 ;  /* 0x00000003000075a7 */ /* 0x0022a400080011ff */
[----:B--2---:R-:W-:Y:S05]  /*8280*/  @!P0 NANOSLEEP.SYNCS 0x989680 ;  /* 0x009896800000895d */ /* 0x004fea0003900000 */
[----:B------:R-:W2:Y:S02]  /*8290*/  @!P0 SYNCS.PHASECHK.TRANS64 P0, [R0+URZ], R3 ;  /* 0x00000003000085a7 */ /* 0x000ea400080010ff */
[----:B--2---:R-:W-:Y:S05]  /*82a0*/  @!P0 BRA `(.L_x_155) ;  /* 0xfffffffc00f08947 */ /* 0x004fea000383ffff */
[----:B------:R-:W-:Y:S05]  /*82b0*/  BRA `(.L_x_156) ;  /* 0xffffffa800c87947 */ /* 0x000fea000383ffff */
.L_x_55:
[----:B---3--:R-:W-:-:S07]  /*82c0*/  MOV R0, UR5 ;  /* 0x0000000500007c02 */ /* 0x008fce0008000f00 */
.L_x_157:
[----:B-1----:R1:W2:Y:S02]  /*82d0*/  SYNCS.PHASECHK.TRANS64.TRYWAIT P0, [R0+URZ], R3 ;  /* 0x00000003000075a7 */ /* 0x0022a400080011ff */
[----:B--2---:R-:W-:Y:S05]  /*82e0*/  @!P0 NANOSLEEP.SYNCS 0x989680 ;  /* 0x009896800000895d */ /* 0x004fea0003900000 */
[----:B------:R-:W2:Y:S02]  /*82f0*/  @!P0 SYNCS.PHASECHK.TRANS64 P0, [R0+URZ], R3 ;  /* 0x00000003000085a7 */ /* 0x000ea400080010ff */
[----:B--2---:R-:W-:Y:S05]  /*8300*/  @!P0 BRA `(.L_x_157) ;  /* 0xfffffffc00f08947 */ /* 0x004fea000383ffff */
[----:B------:R-:W-:Y:S05]  /*8310*/  BRA `(.L_x_158) ;  /* 0xffffffa800d47947 */ /* 0x000fea000383ffff */
.L_x_56:
[----:B---3--:R-:W-:-:S07]  /*8320*/  MOV R0, UR5 ;  /* 0x0000000500007c02 */ /* 0x008fce0008000f00 */
.L_x_159:
[----:B-1----:R1:W2:Y:S02]  /*8330*/  SYNCS.PHASECHK.TRANS64.TRYWAIT P0, [R0+URZ], R3 ;  /* 0x00000003000075a7 */ /* 0x0022a400080011ff */
[----:B--2---:R-:W-:Y:S05]  /*8340*/  @!P0 NANOSLEEP.SYNCS 0x989680 ;  /* 0x009896800000895d */ /* 0x004fea0003900000 */
[----:B------:R-:W2:Y:S02]  /*8350*/  @!P0 SYNCS.PHASECHK.TRANS64 P0, [R0+URZ], R3 ;  /* 0x00000003000085a7 */ /* 0x000ea400080010ff */
[----:B--2---:R-:W-:Y:S05]  /*8360*/  @!P0 BRA `(.L_x_159) ;  /* 0xfffffffc00f08947 */ /* 0x004fea000383ffff */
[----:B------:R-:W-:Y:S05]  /*8370*/  BRA `(.L_x_160) ;  /* 0xffffffa800e07947 */ /* 0x000fea000383ffff */
.L_x_57:
[----:B---3--:R-:W-:-:S07]  /*8380*/  MOV R0, UR5 ;  /* 0x0000000500007c02 */ /* 0x008fce0008000f00 */
.L_x_161:
[----:B-1----:R1:W2:Y:S02]  /*8390*/  SYNCS.PHASECHK.TRANS64.TRYWAIT P0, [R0+URZ], R3 ;  /* 0x00000003000075a7 */ /* 0x0022a400080011ff */
[----:B--2---:R-:W-:Y:S05]  /*83a0*/  @!P0 NANOSLEEP.SYNCS 0x989680 ;  /* 0x009896800000895d */ /* 0x004fea0003900000 */
[----:B------:R-:W2:Y:S02]  /*83b0*/  @!P0 SYNCS.PHASECHK.TRANS64 P0, [R0+URZ], R3 ;  /* 0x00000003000085a7 */ /* 0x000ea400080010ff */
[----:B--2---:R-:W-:Y:S05]  /*83c0*/  @!P0 BRA `(.L_x_161) ;  /* 0xfffffffc00f08947 */ /* 0x004fea000383ffff */
[----:B------:R-:W-:Y:S05]  /*83d0*/  BRA `(.L_x_162) ;  /* 0xffffffa800ec7947 */ /* 0x000fea000383ffff */
.L_x_58:
[----:B---3--:R-:W-:-:S07]  /*83e0*/  MOV R0, UR5 ;  /* 0x0000000500007c02 */ /* 0x008fce0008000f00 */
.L_x_163:
[----:B-1----:R1:W2:Y:S02]  /*83f0*/  SYNCS.PHASECHK.TRANS64.TRYWAIT P0, [R0+URZ], R3 ;  /* 0x00000003000075a7 */ /* 0x0022a400080011ff */
[----:B--2---:R-:W-:Y:S05]  /*8400*/  @!P0 NANOSLEEP.SYNCS 0x989680 ;  /* 0x009896800000895d */ /* 0x004fea0003900000 */
[----:B------:R-:W2:Y:S02]  /*8410*/  @!P0 SYNCS.PHASECHK.TRANS64 P0, [R0+URZ], R3 ;  /* 0x00000003000085a7 */ /* 0x000ea400080010ff */
[----:B--2---:R-:W-:Y:S05]  /*8420*/  @!P0 BRA `(.L_x_163) ;  /* 0xfffffffc00f08947 */ /* 0x004fea000383ffff */
[----:B------:R-:W-:Y:S05]  /*8430*/  BRA `(.L_x_164) ;  /* 0xffffffa800f87947 */ /* 0x000fea000383ffff */
.L_x_59:
[----:B---3--:R-:W-:-:S07]  /*8440*/  MOV R0, UR5 ;  /* 0x0000000500007c02 */ /* 0x008fce0008000f00 */
.L_x_165:
[----:B-1----:R1:W2:Y:S02]  /*8450*/  SYNCS.PHASECHK.TRANS64.TRYWAIT P0, [R0+URZ], R3 ;  /* 0x00000003000075a7 */ /* 0x0022a400080011ff */
[----:B--2---:R-:W-:Y:S05]  /*8460*/  @!P0 NANOSLEEP.SYNCS 0x989680 ;  /* 0x009896800000895d */ /* 0x004fea0003900000 */
[----:B------:R-:W2:Y:S02]  /*8470*/  @!P0 SYNCS.PHASECHK.TRANS64 P0, [R0+URZ], R3 ;  /* 0x00000003000085a7 */ /* 0x000ea400080010ff */
[----:B--2---:R-:W-:Y:S05]  /*8480*/  @!P0 BRA `(.L_x_165) ;  /* 0xfffffffc00f08947 */ /* 0x004fea000383ffff */
[----:B------:R-:W-:Y:S05]  /*8490*/  BRA `(.L_x_166) ;  /* 0xffffffac00047947 */ /* 0x000fea000383ffff */
.L_x_60:
[----:B---3--:R-:W-:-:S07]  /*84a0*/  MOV R0, UR5 ;  /* 0x0000000500007c02 */ /* 0x008fce0008000f00 */
.L_x_167:
[----:B-1----:R1:W2:Y:S02]  /*84b0*/  SYNCS.PHASECHK.TRANS64.TRYWAIT P0, [R0+URZ], R3 ;  /* 0x00000003000075a7 */ /* 0x0022a400080011ff */
[----:B--2---:R-:W-:Y:S05]  /*84c0*/  @!P0 NANOSLEEP.SYNCS 0x989680 ;  /* 0x009896800000895d */ /* 0x004fea0003900000 */
[----:B------:R-:W2:Y:S02]  /*84d0*/  @!P0 SYNCS.PHASECHK.TRANS64 P0, [R0+URZ], R3 ;  /* 0x00000003000085a7 */ /* 0x000ea400080010ff */
[----:B--2---:R-:W-:Y:S05]  /*84e0*/  @!P0 BRA `(.L_x_167) ;  /* 0xfffffffc00f08947 */ /* 0x004fea000383ffff */
[----:B------:R-:W-:Y:S05]  /*84f0*/  BRA `(.L_x_168) ;  /* 0xffffffac00107947 */ /* 0x000fea000383ffff */
.L_x_61:
[----:B---3--:R-:W-:-:S07]  /*8500*/  MOV R0, UR5 ;  /* 0x0000000500007c02 */ /* 0x008fce0008000f00 */
.L_x_169:
[----:B-1----:R1:W2:Y:S02]  /*8510*/  SYNCS.PHASECHK.TRANS64.TRYWAIT P0, [R0+URZ], R3 ;  /* 0x00000003000075a7 */ /* 0x0022a400080011ff */
[----:B--2---:R-:W-:Y:S05]  /*8520*/  @!P0 NANOSLEEP.SYNCS 0x989680 ;  /* 0x009896800000895d */ /* 0x004fea0003900000 */
[----:B------:R-:W2:Y:S02]  /*8530*/  @!P0 SYNCS.PHASECHK.TRANS64 P0, [R0+URZ], R3 ;  /* 0x00000003000085a7 */ /* 0x000ea400080010ff */
[----:B--2---:R-:W-:Y:S05]  /*8540*/  @!P0 BRA `(.L_x_169) ;  /* 0xfffffffc00f08947 */ /* 0x004fea000383ffff */
[----:B------:R-:W-:Y:S05]  /*8550*/  BRA `(.L_x_170) ;  /* 0xffffffac001c7947 */ /* 0x000fea000383ffff */
.L_x_62:
[----:B---3--:R-:W-:-:S07]  /*8560*/  MOV R0, UR5 ;  /* 0x0000000500007c02 */ /* 0x008fce0008000f00 */
.L_x_171:
[----:B-1----:R1:W2:Y:S02]  /*8570*/  SYNCS.PHASECHK.TRANS64.TRYWAIT P0, [R0+URZ], R3 ;  /* 0x00000003000075a7 */ /* 0x0022a400080011ff */
[----:B--2---:R-:W-:Y:S05]  /*8580*/  @!P0 NANOSLEEP.SYNCS 0x989680 ;  /* 0x009896800000895d */ /* 0x004fea0003900000 */
[----:B------:R-:W2:Y:S02]  /*8590*/  @!P0 SYNCS.PHASECHK.TRANS64 P0, [R0+URZ], R3 ;  /* 0x00000003000085a7 */ /* 0x000ea400080010ff */
[----:B--2---:R-:W-:Y:S05]  /*85a0*/  @!P0 BRA `(.L_x_171) ;  /* 0xfffffffc00f08947 */ /* 0x004fea000383ffff */
[----:B------:R-:W-:Y:S05]  /*85b0*/  BRA `(.L_x_172) ;  /* 0xffffffac00287947 */ /* 0x000fea000383ffff */
.L_x_65:
[----:B-1----:R1:W2:Y:S02]  /*85c0*/  SYNCS.PHASECHK.TRANS64.TRYWAIT P0, [R0+URZ+0x1c0], R5 ;  /* 0x0001c005000075a7 */ /* 0x0022a400080011ff */
[----:B--2---:R-:W-:Y:S05]  /*85d0*/  @!P0 NANOSLEEP.SYNCS 0x989680 ;  /* 0x009896800000895d */ /* 0x004fea0003900000 */
[----:B------:R-:W2:Y:S02]  /*85e0*/  @!P0 SYNCS.PHASECHK.TRANS64 P0, [R0+URZ+0x1c0], R5 ;  /* 0x0001c005000085a7 */ /* 0x000ea400080010ff */
[----:B--2---:R-:W-:Y:S05]  /*85f0*/  @!P0 BRA `(.L_x_65) ;  /* 0xfffffffc00f08947 */ /* 0x004fea000383ffff */
[----:B------:R-:W-:Y:S05]  /*8600*/  BRA `(.L_x_173) ;  /* 0xffffffac00887947 */ /* 0x000fea000383ffff */
.L_x_66:
[----:B------:R-:W-:-:S07]  /*8610*/  MOV R0, UR5 ;  /* 0x0000000500007c02 */ /* 0x000fce0008000f00 */
.L_x_174:
[----:B-1----:R1:W2:Y:S02]  /*8620*/  SYNCS.PHASECHK.TRANS64.TRYWAIT P0, [R0+URZ+0x170], R7 ;  /* 0x00017007000075a7 */ /* 0x0022a400080011ff */
[----:B--2---:R-:W-:Y:S05]  /*8630*/  @!P0 NANOSLEEP.SYNCS 0x989680 ;  /* 0x009896800000895d */ /* 0x004fea0003900000 */
[----:B------:R-:W2:Y:S02]  /*8640*/  @!P0 SYNCS.PHASECHK.TRANS64 P0, [R0+URZ+0x170], R7 ;  /* 0x00017007000085a7 */ /* 0x000ea400080010ff */
[----:B--2---:R-:W-:Y:S05]  /*8650*/  @!P0 BRA `(.L_x_174) ;  /* 0xfffffffc00f08947 */ /* 0x004fea000383ffff */
[----:B------:R-:W-:Y:S05]  /*8660*/  BRA `(.L_x_175) ;  /* 0xffffffac00987947 */ /* 0x000fea000383ffff */
.L_x_67:
[----:B-1----:R1:W2:Y:S02]  /*8670*/  SYNCS.PHASECHK.TRANS64.TRYWAIT P1, [R0+URZ+0x160], R5 ;  /* 0x00016005000075a7 */ /* 0x0022a400080211ff */
[----:B--2---:R-:W-:Y:S05]  /*8680*/  @!P1 NANOSLEEP.SYNCS 0x989680 ;  /* 0x009896800000995d */ /* 0x004fea0003900000 */
[----:B------:R-:W2:Y:S02]  /*8690*/  @!P1 SYNCS.PHASECHK.TRANS64 P1, [R0+URZ+0x160], R5 ;  /* 0x00016005000095a7 */ /* 0x000ea400080210ff */
[----:B--2---:R-:W-:Y:S05]  /*86a0*/  @!P1 BRA `(.L_x_67) ;  /* 0xfffffffc00f09947 */ /* 0x004fea000383ffff */
[----:B------:R-:W-:Y:S05]  /*86b0*/  BRA `(.L_x_176) ;  /* 0xffffffac00c87947 */ /* 0x000fea000383ffff */
.L_x_70:
[----:B------:R-:W-:-:S07]  /*86c0*/  MOV R0, UR5 ;  /* 0x0000000500007c02 */ /* 0x000fce0008000f00 */
.L_x_177:
[----:B-1----:R1:W2:Y:S02]  /*86d0*/  SYNCS.PHASECHK.TRANS64.TRYWAIT P0, [R0+URZ+0x170], R3 ;  /* 0x00017003000075a7 */ /* 0x0022a400080011ff */
[----:B--2---:R-:W-:Y:S05]  /*86e0*/  @!P0 NANOSLEEP.SYNCS 0x989680 ;  /* 0x009896800000895d */ /* 0x004fea0003900000 */
[----:B------:R-:W2:Y:S02]  /*86f0*/  @!P0 SYNCS.PHASECHK.TRANS64 P0, [R0+URZ+0x170], R3 ;  /* 0x00017003000085a7 */ /* 0x000ea400080010ff */
[----:B--2---:R-:W-:Y:S05]  /*8700*/  @!P0 BRA `(.L_x_177) ;  /* 0xfffffffc00f08947 */ /* 0x004fea000383ffff */
[----:B------:R-:W-:Y:S05]  /*8710*/  BRA `(.L_x_69) ;  /* 0xffffffb0001c7947 */ /* 0x000fea000383ffff */
.L_x_79:
[----:B-1----:R-:W-:-:S04]  /*8720*/  MOV R0, UR6 ;  /* 0x0000000600007c02 */ /* 0x002fc80008000f00 */
[----:B------:R1:W2:Y:S03]  /*8730*/  SYNCS.PHASECHK.TRANS64.TRYWAIT P0, [R0+URZ+0x8], R5 ;  /* 0x00000805000075a7 */ /* 0x0002a600080011ff */
[----:B--2---:R-:W-:Y:S05]  /*8740*/  @!P0 NANOSLEEP.SYNCS 0x989680 ;  /* 0x009896800000895d */ /* 0x004fea0003900000 */
[----:B------:R-:W2:Y:S02]  /*8750*/  @!P0 SYNCS.PHASECHK.TRANS64 P0, [R0+URZ+0x8], R5 ;  /* 0x00000805000085a7 */ /* 0x000ea400080010ff */
[----:B--2---:R-:W-:Y:S05]  /*8760*/  @!P0 BRA `(.L_x_79) ;  /* 0xfffffffc00ec8947 */ /* 0x004fea000383ffff */
[----:B------:R-:W-:Y:S05]  /*8770*/  BRA `(.L_x_78) ;  /* 0xffffffb000d07947 */ /* 0x000fea000383ffff */
.L_x_81:
[----:B------:R-:W-:Y:S01]  /*8780*/  BSSY B0, `(.L_x_178) ;  /* 0x0000006000007945 */ /* 0x000fe20003800000 */
[----:B------:R-:W-:-:S07]  /*8790*/  MOV R15, 0xffffffff ;  /* 0xffffffff000f7802 */ /* 0x000fce0000000f00 */
[----:B-1---5:R-:W-:Y:S05]  /*87a0*/  WARPSYNC.COLLECTIVE R15, `(.L_x_179) ;  /* 0x000000000f0c7348 */ /* 0x022fea0003c00000 */
[----:B------:R-:W-:Y:S02]  /*87b0*/  ELECT P6, UR79, PT ;  /* 0x00000000004f782f */ /* 0x000fe400038c0000 */
[----:B------:R-:W-:Y:S01]  /*87c0*/  MOV R14, UR79 ;  /* 0x0000004f000e7c02 */ /* 0x000fe20008000f00 */
[----:B-1---5:R-:W-:Y:S10]  /*87d0*/  ENDCOLLECTIVE ;  /* 0x000000000000791b */ /* 0x022ff40003800000 */
.L_x_179:
[----:B------:R-:W-:Y:S05]  /*87e0*/  BSYNC B0 ;  /* 0x0000000000007941 */ /* 0x000fea0003800000 */
.L_x_178:
[----:B------:R-:W-:Y:S05]  /*87f0*/  BRA `(.L_x_180) ;  /* 0xffffffb400007947 */ /* 0x000fea000383ffff */
.L_x_83:
[----:B-1----:R-:W-:-:S04]  /*8800*/  MOV R0, UR6 ;  /* 0x0000000600007c02 */ /* 0x002fc80008000f00 */
[----:B------:R1:W2:Y:S03]  /*8810*/  SYNCS.PHASECHK.TRANS64.TRYWAIT P0, [R0+URZ+0x8], R3 ;  /* 0x00000803000075a7 */ /* 0x0002a600080011ff */
[----:B--2---:R-:W-:Y:S05]  /*8820*/  @!P0 NANOSLEEP.SYNCS 0x989680 ;  /* 0x009896800000895d */ /* 0x004fea0003900000 */
[----:B------:R-:W2:Y:S02]  /*8830*/  @!P0 SYNCS.PHASECHK.TRANS64 P0, [R0+URZ+0x8], R3 ;  /* 0x00000803000085a7 */ /* 0x000ea400080010ff */
[----:B--2---:R-:W-:Y:S05]  /*8840*/  @!P0 BRA `(.L_x_83) ;  /* 0xfffffffc00ec8947 */ /* 0x004fea000383ffff */
[----:B------:R-:W-:Y:S05]  /*8850*/  BRA `(.L_x_82) ;  /* 0xffffffb400047947 */ /* 0x000fea000383ffff */
.L_x_84:
[----:B-1----:R1:W2:Y:S02]  /*8860*/  SYNCS.PHASECHK.TRANS64.TRYWAIT P0, [R0+URZ+0x160], R5 ;  /* 0x00016005000075a7 */ /* 0x0022a400080011ff */
[----:B--2---:R-:W-:Y:S05]  /*8870*/  @!P0 NANOSLEEP.SYNCS 0x989680 ;  /* 0x009896800000895d */ /* 0x004fea0003900000 */
[----:B------:R-:W2:Y:S02]  /*8880*/  @!P0 SYNCS.PHASECHK.TRANS64 P0, [R0+URZ+0x160], R5 ;  /* 0x00016005000085a7 */ /* 0x000ea400080010ff */
[----:B--2---:R-:W-:Y:S05]  /*8890*/  @!P0 BRA `(.L_x_84) ;  /* 0xfffffffc00f08947 */ /* 0x004fea000383ffff */
[----:B------:R-:W-:Y:S05]  /*88a0*/  BRA `(.L_x_181) ;  /* 0xffffffb400e07947 */ /* 0x000fea000383ffff */
.L_x_86:
[----:B------:R-:W-:-:S07]  /*88b0*/  MOV R0, UR10 ;  /* 0x0000000a00007c02 */ /* 0x000fce0008000f00 */
.L_x_182:
[----:B-1----:R1:W2:Y:S02]  /*88c0*/  SYNCS.PHASECHK.TRANS64.TRYWAIT P0, [R0+URZ+0x1a0], R5 ;  /* 0x0001a005000075a7 */ /* 0x0022a400080011ff */
[----:B--2---:R-:W-:Y:S05]  /*88d0*/  @!P0 NANOSLEEP.SYNCS 0x989680 ;  /* 0x009896800000895d */ /* 0x004fea0003900000 */
[----:B------:R-:W2:Y:S02]  /*88e0*/  @!P0 SYNCS.PHASECHK.TRANS64 P0, [R0+URZ+0x1a0], R5 ;  /* 0x0001a005000085a7 */ /* 0x000ea400080010ff */
[----:B--2---:R-:W-:Y:S05]  /*88f0*/  @!P0 BRA `(.L_x_182) ;  /* 0xfffffffc00f08947 */ /* 0x004fea000383ffff */
[----:B------:R-:W-:Y:S05]  /*8900*/  BRA `(.L_x_183) ;  /* 0xffffffb8002c7947 */ /* 0x000fea000383ffff */
.L_x_89:
[----:B------:R-:W-:Y:S07]  /*8910*/  MOV R0, UR9 ;  /* 0x0000000900007c02 */ /* 0x000fee0008000f00 */
.L_x_184:
[----:B-1----:R1:W2:Y:S02]  /*8920*/  SYNCS.PHASECHK.TRANS64.TRYWAIT P0, [R0+URZ], R5 ;  /* 0x00000005000075a7 */ /* 0x0022a400080011ff */
[----:B--2---:R-:W-:Y:S05]  /*8930*/  @!P0 NANOSLEEP.SYNCS 0x989680 ;  /* 0x009896800000895d */ /* 0x004fea0003900000 */
[----:B------:R-:W2:Y:S02]  /*8940*/  @!P0 SYNCS.PHASECHK.TRANS64 P0, [R0+URZ], R5 ;  /* 0x00000005000085a7 */ /* 0x000ea400080010ff */
[----:B--2---:R-:W-:Y:S05]  /*8950*/  @!P0 BRA `(.L_x_184) ;  /* 0xfffffffc00f08947 */ /* 0x004fea000383ffff */
[----:B------:R-:W-:Y:S05]  /*8960*/  BRA `(.L_x_88) ;  /* 0xffffffb800407947 */ /* 0x000fea000383ffff */
.L_x_93:
[----:B-1----:R-:W-:-:S07]  /*8970*/  MOV R0, UR7 ;  /* 0x0000000700007c02 */ /* 0x002fce0008000f00 */
.L_x_185:
[----:B-1----:R1:W2:Y:S02]  /*8980*/  SYNCS.PHASECHK.TRANS64.TRYWAIT P0, [R0+URZ], R3 ;  /* 0x00000003000075a7 */ /* 0x0022a400080011ff */
[----:B--2---:R-:W-:Y:S05]  /*8990*/  @!P0 NANOSLEEP.SYNCS 0x989680 ;  /* 0x009896800000895d */ /* 0x004fea0003900000 */
[----:B------:R-:W2:Y:S02]  /*89a0*/  @!P0 SYNCS.PHASECHK.TRANS64 P0, [R0+URZ], R3 ;  /* 0x00000003000085a7 */ /* 0x000ea400080010ff */
[----:B--2---:R-:W-:Y:S05]  /*89b0*/  @!P0 BRA `(.L_x_185) ;  /* 0xfffffffc00f08947 */ /* 0x004fea000383ffff */
[----:B------:R-:W-:Y:S05]  /*89c0*/  BRA `(.L_x_186) ;  /* 0xffffffbc000c7947 */ /* 0x000fea000383ffff */
.L_x_94:
[----:B------:R-:W-:-:S07]  /*89d0*/  MOV R0, UR7 ;  /* 0x0000000700007c02 */ /* 0x000fce0008000f00 */
.L_x_187:
[----:B-1----:R1:W2:Y:S02]  /*89e0*/  SYNCS.PHASECHK.TRANS64.TRYWAIT P0, [R0+URZ], R3 ;  /* 0x00000003000075a7 */ /* 0x0022a400080011ff */
[----:B--2---:R-:W-:Y:S05]  /*89f0*/  @!P0 NANOSLEEP.SYNCS 0x989680 ;  /* 0x009896800000895d */ /* 0x004fea0003900000 */
[----:B------:R-:W2:Y:S02]  /*8a00*/  @!P0 SYNCS.PHASECHK.TRANS64 P0, [R0+URZ], R3 ;  /* 0x00000003000085a7 */ /* 0x000ea400080010ff */
[----:B--2---:R-:W-:Y:S05]  /*8a10*/  @!P0 BRA `(.L_x_187) ;  /* 0xfffffffc00f08947 */ /* 0x004fea000383ffff */
[----:B------:R-:W-:Y:S05]  /*8a20*/  BRA `(.L_x_188) ;  /* 0xffffffbc00187947 */ /* 0x000fea000383ffff */
.L_x_95:
[----:B------:R-:W-:-:S07]  /*8a30*/  MOV R0, UR7 ;  /* 0x0000000700007c02 */ /* 0x000fce0008000f00 */
.L_x_189:
[----:B-1----:R1:W2:Y:S02]  /*8a40*/  SYNCS.PHASECHK.TRANS64.TRYWAIT P0, [R0+URZ], R3 ;  /* 0x00000003000075a7 */ /* 0x0022a400080011ff */
[----:B--2---:R-:W-:Y:S05]  /*8a50*/  @!P0 NANOSLEEP.SYNCS 0x989680 ;  /* 0x009896800000895d */ /* 0x004fea0003900000 */
[----:B------:R-:W2:Y:S02]  /*8a60*/  @!P0 SYNCS.PHASECHK.TRANS64 P0, [R0+URZ], R3 ;  /* 0x00000003000085a7 */ /* 0x000ea400080010ff */
[----:B--2---:R-:W-:Y:S05]  /*8a70*/  @!P0 BRA `(.L_x_189) ;  /* 0xfffffffc00f08947 */ /* 0x004fea000383ffff */
[----:B------:R-:W-:Y:S05]  /*8a80*/  BRA `(.L_x_190) ;  /* 0xffffffbc00247947 */ /* 0x000fea000383ffff */
.L_x_98:
[----:B------:R-:W-:-:S07]  /*8a90*/  MOV R0, UR8 ;  /* 0x0000000800007c02 */ /* 0x000fce0008000f00 */
.L_x_191:
[----:B-1----:R1:W2:Y:S02]  /*8aa0*/  SYNCS.PHASECHK.TRANS64.TRYWAIT P1, [R0+URZ+0x1e0], R3 ;  /* 0x0001e003000075a7 */ /* 0x0022a400080211ff */
[----:B--2---:R-:W-:Y:S05]  /*8ab0*/  @!P1 NANOSLEEP.SYNCS 0x989680 ;  /* 0x009896800000995d */ /* 0x004fea0003900000 */
[----:B------:R-:W2:Y:S02]  /*8ac0*/  @!P1 SYNCS.PHASECHK.TRANS64 P1, [R0+URZ+0x1e0], R3 ;  /* 0x0001e003000095a7 */ /* 0x000ea400080210ff */
[----:B--2---:R-:W-:Y:S05]  /*8ad0*/  @!P1 BRA `(.L_x_191) ;  /* 0xfffffffc00f09947 */ /* 0x004fea000383ffff */
[----:B------:R-:W-:Y:S05]  /*8ae0*/  BRA `(.L_x_192) ;  /* 0xffffffbc00707947 */ /* 0x000fea000383ffff */
.L_x_103:
[----:B--2---:R2:W4:Y:S02]  /*8af0*/  SYNCS.PHASECHK.TRANS64.TRYWAIT P0, [R0+URZ+0x160], R3 ;  /* 0x00016003000075a7 */ /* 0x00452400080011ff */
[----:B----4-:R-:W-:Y:S05]  /*8b00*/  @!P0 NANOSLEEP.SYNCS 0x989680 ;  /* 0x009896800000895d */ /* 0x010fea0003900000 */
[----:B------:R-:W4:Y:S02]  /*8b10*/  @!P0 SYNCS.PHASECHK.TRANS64 P0, [R0+URZ+0x160], R3 ;  /* 0x00016003000085a7 */ /* 0x000f2400080010ff */
[----:B----4-:R-:W-:Y:S05]  /*8b20*/  @!P0 BRA `(.L_x_103) ;  /* 0xfffffffc00f08947 */ /* 0x010fea000383ffff */
[----:B------:R-:W-:Y:S05]  /*8b30*/  BRA `(.L_x_193) ;  /* 0xffffffc000747947 */ /* 0x000fea000383ffff */
.L_x_106:
[----:B------:R-:W-:Y:S07]  /*8b40*/  MOV R0, UR6 ;  /* 0x0000000600007c02 */ /* 0x000fee0008000f00 */
.L_x_194:
[----:B--2---:R2:W4:Y:S02]  /*8b50*/  SYNCS.PHASECHK.TRANS64.TRYWAIT P0, [R0+URZ+0x158], R3 ;  /* 0x00015803000075a7 */ /* 0x00452400080011ff */
[----:B----4-:R-:W-:Y:S05]  /*8b60*/  @!P0 NANOSLEEP.SYNCS 0x989680 ;  /* 0x009896800000895d */ /* 0x010fea0003900000 */
[----:B------:R-:W4:Y:S02]  /*8b70*/  @!P0 SYNCS.PHASECHK.TRANS64 P0, [R0+URZ+0x158], R3 ;  /* 0x00015803000085a7 */ /* 0x000f2400080010ff */
[----:B----4-:R-:W-:Y:S05]  /*8b80*/  @!P0 BRA `(.L_x_194) ;  /* 0xfffffffc00f08947 */ /* 0x010fea000383ffff */
[----:B------:R-:W-:Y:S05]  /*8b90*/  BRA `(.L_x_105) ;  /* 0xffffffc400607947 */ /* 0x000fea000383ffff */
.L_x_109:
[----:B------:R-:W-:Y:S07]  /*8ba0*/  MOV R3, UR6 ;  /* 0x0000000600037c02 */ /* 0x000fee0008000f00 */
.L_x_195:
[----:B-1----:R1:W2:Y:S02]  /*8bb0*/  SYNCS.PHASECHK.TRANS64.TRYWAIT P2, [R3+URZ+0x148], R28 ;  /* 0x0001481c030075a7 */ /* 0x0022a400080411ff */
[----:B--2---:R-:W-:Y:S05]  /*8bc0*/  @!P2 NANOSLEEP.SYNCS 0x989680 ;  /* 0x009896800000a95d */ /* 0x004fea0003900000 */
[----:B------:R-:W2:Y:S02]  /*8bd0*/  @!P2 SYNCS.PHASECHK.TRANS64 P2, [R3+URZ+0x148], R28 ;  /* 0x0001481c0300a5a7 */ /* 0x000ea400080410ff */
[----:B--2---:R-:W-:Y:S05]  /*8be0*/  @!P2 BRA `(.L_x_195) ;  /* 0xfffffffc00f0a947 */ /* 0x004fea000383ffff */
[----:B------:R-:W-:Y:S05]  /*8bf0*/  BRA `(.L_x_196) ;  /* 0xffffffc400f47947 */ /* 0x000fea000383ffff */
.L_x_112:
[----:B--2---:R2:W4:Y:S02]  /*8c00*/  SYNCS.PHASECHK.TRANS64.TRYWAIT P0, [R0+URZ+0x160], R3 ;  /* 0x00016003000075a7 */ /* 0x00452400080011ff */
[----:B----4-:R-:W-:Y:S05]  /*8c10*/  @!P0 NANOSLEEP.SYNCS 0x989680 ;  /* 0x009896800000895d */ /* 0x010fea0003900000 */
[----:B------:R-:W4:Y:S02]  /*8c20*/  @!P0 SYNCS.PHASECHK.TRANS64 P0, [R0+URZ+0x160], R3 ;  /* 0x00016003000085a7 */ /* 0x000f2400080010ff */
[----:B----4-:R-:W-:Y:S05]  /*8c30*/  @!P0 BRA `(.L_x_112) ;  /* 0xfffffffc00f08947 */ /* 0x010fea000383ffff */
[----:B------:R-:W-:Y:S05]  /*8c40*/  BRA `(.L_x_197) ;  /* 0xffffffcc00587947 */ /* 0x000fea000383ffff */
.L_x_124:
[----:B-1----:R-:W-:Y:S04]  /*8c50*/  MOV R0, UR49 ;  /* 0x0000003100007c02 */ /* 0x002fe80008000f00 */
[----:B------:R1:W2:Y:S03]  /*8c60*/  SYNCS.PHASECHK.TRANS64.TRYWAIT P1, [R0+URZ+0x140], R3 ;  /* 0x00014003000075a7 */ /* 0x0002a600080211ff */
[----:B--2---:R-:W-:Y:S05]  /*8c70*/  @!P1 NANOSLEEP.SYNCS 0x989680 ;  /* 0x009896800000995d */ /* 0x004fea0003900000 */
[----:B------:R-:W2:Y:S02]  /*8c80*/  @!P1 SYNCS.PHASECHK.TRANS64 P1, [R0+URZ+0x140], R3 ;  /* 0x00014003000095a7 */ /* 0x000ea400080210ff */
[----:B--2---:R-:W-:Y:S05]  /*8c90*/  @!P1 BRA `(.L_x_124) ;  /* 0xfffffffc00ec9947 */ /* 0x004fea000383ffff */
[----:B------:R-:W-:Y:S05]  /*8ca0*/  BRA `(.L_x_123) ;  /* 0xffffffd800c87947 */ /* 0x000fea000383ffff */
.L_x_126:
[----:B-1----:R1:W4:Y:S02]  /*8cb0*/  SYNCS.PHASECHK.TRANS64.TRYWAIT P1, [R241+URZ+0x180], R4 ;  /* 0x00018004f10075a7 */ /* 0x00232400080211ff */
[----:B----4-:R-:W-:Y:S05]  /*8cc0*/  @!P1 NANOSLEEP.SYNCS 0x989680 ;  /* 0x009896800000995d */ /* 0x010fea0003900000 */
[----:B------:R-:W4:Y:S02]  /*8cd0*/  @!P1 SYNCS.PHASECHK.TRANS64 P1, [R241+URZ+0x180], R4 ;  /* 0x00018004f10095a7 */ /* 0x000f2400080210ff */
[----:B----4-:R-:W-:Y:S05]  /*8ce0*/  @!P1 BRA `(.L_x_126) ;  /* 0xfffffffc00f09947 */ /* 0x010fea000383ffff */
[----:B------:R-:W-:Y:S05]  /*8cf0*/  BRA `(.L_x_125) ;  /* 0xffffffdc000c7947 */ /* 0x000fea000383ffff */
        .weak           $__internal_0_$__cuda_sm10x_tcgen05_guardrail_trap_col_being_dealloced_not_returned_by_alloc
        .type           $__internal_0_$__cuda_sm10x_tcgen05_guardrail_trap_col_being_dealloced_not_returned_by_alloc,@function
        .size           $__internal_0_$__cuda_sm10x_tcgen05_guardrail_trap_col_being_dealloced_not_returned_by_alloc,($__internal_1_$__cuda_sm10x_tcgen05_guardrail_trap_phase_invalid_during_alloc - $__internal_0_$__cuda_sm10x_tcgen05_guardrail_trap_col_being_dealloced_not_returned_by_alloc)
$__internal_0_$__cuda_sm10x_tcgen05_guardrail_trap_col_being_dealloced_not_returned_by_alloc:
[----:B------:R-:W-:Y:S05]  /*8d00*/  BPT.TRAP 0x1 ;  /* 0x000000040000795c */ /* 0x000fea0000300000 */
[----:B------:R-:W-:-:S04]  /*8d10*/  HFMA2 R3, -RZ, RZ, 0, 0 ;  /* 0x00000000ff037431 */ /* 0x000fc800000001ff */
[----:B------:R-:W-:Y:S05]  /*8d20*/  RET.REL.NODEC R2 `(_ZN7cutlass13device_kernelINS_4gemm6kernel13GemmUniversalIN4cute5tupleIJiiiiEEENS1_10collective13CollectiveMmaINS1_35MainloopSm100TmaUmmaWarpSpecializedILi20ELi2ELi4ENS5_IJNS4_1CILi2EEENSA_ILi1EEESC_EEEEENS5_IJNSA_ILi256EEENSA_ILi64EEESG_EEENS_12float_e4m3_tENS5_IJlSC_lEEESI_SJ_NS4_8TiledMMAINS4_8MMA_AtomIJNS4_10MMA_TraitsINS4_25SM100_MMA_F8F6F4_2x1SM_SSEJSI_SI_fSF_SG_NS4_17integral_constantINS4_4UMMA5MajorELSQ_0EEESR_NSO_INSP_7ScaleInELSS_0EEEST_EEEEEENS4_6LayoutINS5_IJSC_SC_SC_EEENS5_IJNSA_ILi0EEESY_SY_EEEEENS5_IJNS4_10UnderscoreES11_S11_EEEEENS4_18SM100_TMA_2SM_LOADENS4_14ComposedLayoutINS4_7SwizzleILi2ELi4ELi3EEENS4_18smem_ptr_flag_bitsILi8EEENSW_INS5_IJNSA_ILi8EEESG_EEENS5_IJSG_SC_EEEEEEEvNS4_8identityES14_S1E_vS1F_EENS_8epilogue10collective18CollectiveEpilogueINS1H_23Sm100TmaWarpSpecializedILi1ELi1ELi64ELb0ELb0EEEJNS5_IJNSA_ILi128EEESG_SG_EEENS5_IJNSW_IS1M_SC_EENSW_ISG_SC_EEEEESI_SJ_SI_SJ_NS1H_6fusion15FusionCallbacksIS1L_NS1R_17LinCombPerRowBiasISI_fSI_SI_fLi16ELNS_15FloatRoundStyleE2EEES1N_S1Q_JEEENS4_5SM1004TMEM4LOAD26SM100_TMEM_LOAD_32dp32b64xENS4_13SM90_TMA_LOADES1E_NS4_39AutoVectorizingCopyWithAssumedAlignmentILi128EEENS4_14SM90_TMA_STOREES1E_S23_S23_EEEvvEEEEvNT_6ParamsE) ;  /* 0xffffff7002b47950 */ /* 0x000fea0003c3ffff */
        .weak           $__internal_1_$__cuda_sm10x_tcgen05_guardrail_trap_phase_invalid_during_alloc
        .type           $__internal_1_$__cuda_sm10x_tcgen05_guardrail_trap_phase_invalid_during_alloc,@function
        .size           $__internal_1_$__cuda_sm10x_tcgen05_guardrail_trap_phase_invalid_during_alloc,($__internal_2_$__cuda_sm10x_tcgen05_guardrail_trap_unallocated_columns_being_dealloced - $__internal_1_$__cuda_sm10x_tcgen05_guardrail_trap_phase_invalid_during_alloc)
$__internal_1_$__cuda_sm10x_tcgen05_guardrail_trap_phase_invalid_during_alloc:
[----:B------:R-:W-:Y:S05]  /*8d30*/  BPT.TRAP 0x1 ;  /* 0x000000040000795c */ /* 0x000fea0000300000 */
[----:B------:R-:W-:-:S04]  /*8d40*/  MOV R3, 0x0 ;  /* 0x0000000000037802 */ /* 0x000fc80000000f00 */
[----:B------:R-:W-:Y:S05]  /*8d50*/  RET.REL.NODEC R2 `(_ZN7cutlass13device_kernelINS_4gemm6kernel13GemmUniversalIN4cute5tupleIJiiiiEEENS1_10collective13CollectiveMmaINS1_35MainloopSm100TmaUmmaWarpSpecializedILi20ELi2ELi4ENS5_IJNS4_1CILi2EEENSA_ILi1EEESC_EEEEENS5_IJNSA_ILi256EEENSA_ILi64EEESG_EEENS_12float_e4m3_tENS5_IJlSC_lEEESI_SJ_NS4_8TiledMMAINS4_8MMA_AtomIJNS4_10MMA_TraitsINS4_25SM100_MMA_F8F6F4_2x1SM_SSEJSI_SI_fSF_SG_NS4_17integral_constantINS4_4UMMA5MajorELSQ_0EEESR_NSO_INSP_7ScaleInELSS_0EEEST_EEEEEENS4_6LayoutINS5_IJSC_SC_SC_EEENS5_IJNSA_ILi0EEESY_SY_EEEEENS5_IJNS4_10UnderscoreES11_S11_EEEEENS4_18SM100_TMA_2SM_LOADENS4_14ComposedLayoutINS4_7SwizzleILi2ELi4ELi3EEENS4_18smem_ptr_flag_bitsILi8EEENSW_INS5_IJNSA_ILi8EEESG_EEENS5_IJSG_SC_EEEEEEEvNS4_8identityES14_S1E_vS1F_EENS_8epilogue10collective18CollectiveEpilogueINS1H_23Sm100TmaWarpSpecializedILi1ELi1ELi64ELb0ELb0EEEJNS5_IJNSA_ILi128EEESG_SG_EEENS5_IJNSW_IS1M_SC_EENSW_ISG_SC_EEEEESI_SJ_SI_SJ_NS1H_6fusion15FusionCallbacksIS1L_NS1R_17LinCombPerRowBiasISI_fSI_SI_fLi16ELNS_15FloatRoundStyleE2EEES1N_S1Q_JEEENS4_5SM1004TMEM4LOAD26SM100_TMEM_LOAD_32dp32b64xENS4_13SM90_TMA_LOADES1E_NS4_39AutoVectorizingCopyWithAssumedAlignmentILi128EEENS4_14SM90_TMA_STOREES1E_S23_S23_EEEvvEEEEvNT_6ParamsE) ;  /* 0xffffff7002a87950 */ /* 0x000fea0003c3ffff */
        .weak           $__internal_2_$__cuda_sm10x_tcgen05_guardrail_trap_unallocated_columns_being_dealloced
        .type           $__internal_2_$__cuda_sm10x_tcgen05_guardrail_trap_unallocated_columns_being_dealloced,@function
        .size           $__internal_2_$__cuda_sm10x_tcgen05_guardrail_trap_unallocated_columns_being_dealloced,(.L_x_199 - $__internal_2_$__cuda_sm10x_tcgen05_guardrail_trap_unallocated_columns_being_dealloced)
$__internal_2_$__cuda_sm10x_tcgen05_guardrail_trap_unallocated_columns_being_dealloced:
[----:B------:R-:W-:Y:S05]  /*8d60*/  BPT.TRAP 0x1 ;  /* 0x000000040000795c */ /* 0x000fea0000300000 */
[----:B------:R-:W-:-:S04]  /*8d70*/  HFMA2 R3, -RZ, RZ, 0, 0 ;  /* 0x00000000ff037431 */ /* 0x000fc800000001ff */
[----:B------:R-:W-:Y:S05]  /*8d80*/  RET.REL.NODEC R2 `(_ZN7cutlass13device_kernelINS_4gemm6kernel13GemmUniversalIN4cute5tupleIJiiiiEEENS1_10collective13CollectiveMmaINS1_35MainloopSm100TmaUmmaWarpSpecializedILi20ELi2ELi4ENS5_IJNS4_1CILi2EEENSA_ILi1EEESC_EEEEENS5_IJNSA_ILi256EEENSA_ILi64EEESG_EEENS_12float_e4m3_tENS5_IJlSC_lEEESI_SJ_NS4_8TiledMMAINS4_8MMA_AtomIJNS4_10MMA_TraitsINS4_25SM100_MMA_F8F6F4_2x1SM_SSEJSI_SI_fSF_SG_NS4_17integral_constantINS4_4UMMA5MajorELSQ_0EEESR_NSO_INSP_7ScaleInELSS_0EEEST_EEEEEENS4_6LayoutINS5_IJSC_SC_SC_EEENS5_IJNSA_ILi0EEESY_SY_EEEEENS5_IJNS4_10UnderscoreES11_S11_EEEEENS4_18SM100_TMA_2SM_LOADENS4_14ComposedLayoutINS4_7SwizzleILi2ELi4ELi3EEENS4_18smem_ptr_flag_bitsILi8EEENSW_INS5_IJNSA_ILi8EEESG_EEENS5_IJSG_SC_EEEEEEEvNS4_8identityES14_S1E_vS1F_EENS_8epilogue10collective18CollectiveEpilogueINS1H_23Sm100TmaWarpSpecializedILi1ELi1ELi64ELb0ELb0EEEJNS5_IJNSA_ILi128EEESG_SG_EEENS5_IJNSW_IS1M_SC_EENSW_ISG_SC_EEEEESI_SJ_SI_SJ_NS1H_6fusion15FusionCallbacksIS1L_NS1R_17LinCombPerRowBiasISI_fSI_SI_fLi16ELNS_15FloatRoundStyleE2EEES1N_S1Q_JEEENS4_5SM1004TMEM4LOAD26SM100_TMEM_LOAD_32dp32b64xENS4_13SM90_TMA_LOADES1E_NS4_39AutoVectorizingCopyWithAssumedAlignmentILi128EEENS4_14SM90_TMA_STOREES1E_S23_S23_EEEvvEEEEvNT_6ParamsE) ;  /* 0xffffff70029c7950 */ /* 0x000fea0003c3ffff */
.L_x_198:
[----:B------:R-:W-:-:S00]  /*8d90*/  BRA `(.L_x_198) ;  /* 0xfffffffc00fc7947 */ /* 0x000fc0000383ffff */
[----:B------:R-:W-:-:S00]  /*8da0*/  NOP ;  /* 0x0000000000007918 */ /* 0x000fc00000000000 */
        /* <DEDUP_REMOVED lines=13> */
.L_x_199:


//--------------------- .nv.global.init           --------------------------
	.section	.nv.global.init,"aw",@progbits
.nv.global.init:
	.type		$str$27,@object
	.size		$str$27,($str$28 - $str$27)
$str$27:
        /*0000*/ 	.byte	0x28, 0x61, 0x64, 0x64, 0x72, 0x65, 0x73, 0x73, 0x20, 0x26, 0x20, 0x6d, 0x61, 0x73, 0x6b, 0x29
        /*0010*/ 	.byte	0x20, 0x3d, 0x3d, 0x20, 0x30, 0x00
	.type		$str$28,@object
	.size		$str$28,($str$26 - $str$28)
$str$28:
        /*0016*/ 	.byte	0x2f, 0x74, 0x6d, 0x70, 0x2f, 0x63, 0x75, 0x74, 0x6c, 0x61, 0x73, 0x73, 0x5f, 0x73, 0x77, 0x65
        /*0026*/ 	.byte	0x65, 0x70, 0x5f, 0x73, 0x72, 0x63, 0x2f, 0x69, 0x6e, 0x63, 0x6c, 0x75, 0x64, 0x65, 0x2f, 0x63
        /*0036*/ 	.byte	0x75, 0x74, 0x65, 0x2f, 0x70, 0x6f, 0x69, 0x6e, 0x74, 0x65, 0x72, 0x5f, 0x66, 0x6c, 0x61, 0x67
        /*0046*/ 	.byte	0x67, 0x65, 0x64, 0x2e, 0x68, 0x70, 0x70, 0x00
	.type		$str$26,@object
	.size		$str$26,($str$25 - $str$26)
$str$26:
        /*004e*/ 	.byte	0x2f, 0x74, 0x6d, 0x70, 0x2f, 0x63, 0x75, 0x74, 0x6c, 0x61, 0x73, 0x73, 0x5f, 0x73, 0x77, 0x65
        /*005e*/ 	.byte	0x65, 0x70, 0x5f, 0x73, 0x72, 0x63, 0x2f, 0x69, 0x6e, 0x63, 0x6c, 0x75, 0x64, 0x65, 0x2f, 0x63
        /*006e*/ 	.byte	0x75, 0x74, 0x65, 0x2f, 0x61, 0x74, 0x6f, 0x6d, 0x2f, 0x63, 0x6f, 0x70, 0x79, 0x5f, 0x74, 0x72
        /*007e*/ 	.byte	0x61, 0x69, 0x74, 0x73, 0x5f, 0x73, 0x6d, 0x31, 0x30, 0x30, 0x2e, 0x68, 0x70, 0x70, 0x00
	.type		$str$25,@object
	.size		$str$25,(__unnamed_1 - $str$25)
$str$25:
        /*008d*/ 	.byte	0x28, 0x28, 0x75, 0x69, 0x6e, 0x74, 0x33, 0x32, 0x5f, 0x74, 0x28, 0x74, 0x68, 0x72, 0x65, 0x61
        /*009d*/ 	.byte	0x64, 0x49, 0x64, 0x78, 0x2e, 0x78, 0x29, 0x20, 0x2f, 0x20, 0x33, 0x32, 0x29, 0x20, 0x25, 0x20
        /*00ad*/ 	.byte	0x34, 0x29, 0x20, 0x3d, 0x3d, 0x20, 0x28, 0x28, 0x28, 0x74, 0x6d, 0x65, 0x6d, 0x5f, 0x61, 0x64
        /*00bd*/ 	.byte	0x64, 0x72, 0x20, 0x3e, 0x3e, 0x20, 0x31, 0x36, 0x29, 0x20, 0x2f, 0x20, 0x33, 0x32, 0x29, 0x20
        /*00cd*/ 	.byte	0x25, 0x20, 0x34, 0x29, 0x00
	.type		__unnamed_1,@object
	.size		__unnamed_1,(__unnamed_2 - __unnamed_1)
__unnamed_1:
        /*00d2*/ 	.byte	0x61, 0x75, 0x74, 0x6f, 0x20, 0x63, 0x75, 0x74, 0x65, 0x3a, 0x3a, 0x61, 0x73, 0x5f, 0x70, 0x6f
        /* <DEDUP_REMOVED lines=24> */
        /*0262*/ 	.byte	0x43, 0x3c, 0x38, 0x31, 0x39, 0x32, 0x3e, 0x3e, 0x3e, 0x3e, 0x5d, 0x00
	.type		__unnamed_2,@object
	.size		__unnamed_2,(.L_2 - __unnamed_2)
__unnamed_2:
        /* <DEDUP_REMOVED lines=42> */
        /*050e*/ 	.byte	0x3e, 0x3e, 0x3e, 0x3e, 0x5d, 0x00
.L_2:


//--------------------- .nv.shared._ZN7cutlass13device_kernelINS_4gemm6kernel13GemmUniversalIN4cute5tupleIJiiiiEEENS1_10collective13CollectiveMmaINS1_35MainloopSm100TmaUmmaWarpSpecializedILi20ELi2ELi4ENS5_IJNS4_1CILi2EEENSA_ILi1EEESC_EEEEENS5_IJNSA_ILi256EEENSA_ILi64EEESG_EEENS_12float_e4m3_tENS5_IJlSC_lEEESI_SJ_NS4_8TiledMMAINS4_8MMA_AtomIJNS4_10MMA_TraitsINS4_25SM100_MMA_F8F6F4_2x1SM_SSEJSI_SI_fSF_SG_NS4_17integral_constantINS4_4UMMA5MajorELSQ_0EEESR_NSO_INSP_7ScaleInELSS_0EEEST_EEEEEENS4_6LayoutINS5_IJSC_SC_SC_EEENS5_IJNSA_ILi0EEESY_SY_EEEEENS5_IJNS4_10UnderscoreES11_S11_EEEEENS4_18SM100_TMA_2SM_LOADENS4_14ComposedLayoutINS4_7SwizzleILi2ELi4ELi3EEENS4_18smem_ptr_flag_bitsILi8EEENSW_INS5_IJNSA_ILi8EEESG_EEENS5_IJSG_SC_EEEEEEEvNS4_8identityES14_S1E_vS1F_EENS_8epilogue10collective18CollectiveEpilogueINS1H_23Sm100TmaWarpSpecializedILi1ELi1ELi64ELb0ELb0EEEJNS5_IJNSA_ILi128EEESG_SG_EEENS5_IJNSW_IS1M_SC_EENSW_ISG_SC_EEEEESI_SJ_SI_SJ_NS1H_6fusion15FusionCallbacksIS1L_NS1R_17LinCombPerRowBiasISI_fSI_SI_fLi16ELNS_15FloatRoundStyleE2EEES1N_S1Q_JEEENS4_5SM1004TMEM4LOAD26SM100_TMEM_LOAD_32dp32b64xENS4_13SM90_TMA_LOADES1E_NS4_39AutoVectorizingCopyWithAssumedAlignmentILi128EEENS4_14SM90_TMA_STOREES1E_S23_S23_EEEvvEEEEvNT_6ParamsE --------------------------
	.section	.nv.shared._ZN7cutlass13device_kernelINS_4gemm6kernel13GemmUniversalIN4cute5tupleIJiiiiEEENS1_10collective13CollectiveMmaINS1_35MainloopSm100TmaUmmaWarpSpecializedILi20ELi2ELi4ENS5_IJNS4_1CILi2EEENSA_ILi1EEESC_EEEEENS5_IJNSA_ILi256EEENSA_ILi64EEESG_EEENS_12float_e4m3_tENS5_IJlSC_lEEESI_SJ_NS4_8TiledMMAINS4_8MMA_AtomIJNS4_10MMA_TraitsINS4_25SM100_MMA_F8F6F4_2x1SM_SSEJSI_SI_fSF_SG_NS4_17integral_constantINS4_4UMMA5MajorELSQ_0EEESR_NSO_INSP_7ScaleInELSS_0EEEST_EEEEEENS4_6LayoutINS5_IJSC_SC_SC_EEENS5_IJNSA_ILi0EEESY_SY_EEEEENS5_IJNS4_10UnderscoreES11_S11_EEEEENS4_18SM100_TMA_2SM_LOADENS4_14ComposedLayoutINS4_7SwizzleILi2ELi4ELi3EEENS4_18smem_ptr_flag_bitsILi8EEENSW_INS5_IJNSA_ILi8EEESG_EEENS5_IJSG_SC_EEEEEEEvNS4_8identityES14_S1E_vS1F_EENS_8epilogue10collective18CollectiveEpilogueINS1H_23Sm100TmaWarpSpecializedILi1ELi1ELi64ELb0ELb0EEEJNS5_IJNSA_ILi128EEESG_SG_EEENS5_IJNSW_IS1M_SC_EENSW_ISG_SC_EEEEESI_SJ_SI_SJ_NS1H_6fusion15FusionCallbacksIS1L_NS1R_17LinCombPerRowBiasISI_fSI_SI_fLi16ELNS_15FloatRoundStyleE2EEES1N_S1Q_JEEENS4_5SM1004TMEM4LOAD26SM100_TMEM_LOAD_32dp32b64xENS4_13SM90_TMA_LOADES1E_NS4_39AutoVectorizingCopyWithAssumedAlignmentILi128EEENS4_14SM90_TMA_STOREES1E_S23_S23_EEEvvEEEEvNT_6ParamsE,"aw",@nobits
	.sectionflags	@""
	.align	16
	.zero		1024


//--------------------- .nv.shared.reserved.0     --------------------------
	.section	.nv.shared.reserved.0,"aw",@nobits
	.weak		__nv_reservedSMEM_offset_0_alias
	.size		__nv_reservedSMEM_offset_0_alias, 0, 64
	.other		__nv_reservedSMEM_offset_0_alias,@"STO_CUDA_RESERVED_SHARED STV_DEFAULT"
__nv_reservedSMEM_offset_0_alias:
	.zero		0
.nv.shared.reserved.0:
	.zero		64
	.weak		__nv_reservedSMEM_tcgen05_partition
	.type		__nv_reservedSMEM_tcgen05_partition,@object
	.size		__nv_reservedSMEM_tcgen05_partition,(.L_0 - __nv_reservedSMEM_tcgen05_partition)
__nv_reservedSMEM_tcgen05_partition:
	.zero		32
.L_0:


//--------------------- .nv.global                --------------------------
	.section	.nv.global,"aw",@nobits
.nv.global:
	.type		_ZN39_INTERNAL_02a03fe9_4_k_cu_60894b36_29144cute1_E,@object
	.size		_ZN39_INTERNAL_02a03fe9_4_k_cu_60894b36_29144cute1_E,(_ZN39_INTERNAL_02a03fe9_4_k_cu_60894b36_29144cuda3std3__45__cpo6cbeginE - _ZN39_INTERNAL_02a03fe9_4_k_cu_60894b36_29144cute1_E)
_ZN39_INTERNAL_02a03fe9_4_k_cu_60894b36_29144cute1_E:
	.zero		1
	.type		_ZN39_INTERNAL_02a03fe9_4_k_cu_60894b36_29144cuda3std3__45__cpo6cbeginE,@object
	.size		_ZN39_INTERNAL_02a03fe9_4_k_cu_60894b36_29144cuda3std3__45__cpo6cbeginE,(_ZN39_INTERNAL_02a03fe9_4_k_cu_60894b36_29144cuda3std3__48in_placeE - _ZN39_INTERNAL_02a03fe9_4_k_cu_60894b36_29144cuda3std3__45__cpo6cbeginE)
_ZN39_INTERNAL_02a03fe9_4_k_cu_60894b36_29144cuda3std3__45__cpo6cbeginE:
	.zero		1
	.type		_ZN39_INTERNAL_02a03fe9_4_k_cu_60894b36_29144cuda3std3__48in_placeE,@object
	.size		_ZN39_INTERNAL_02a03fe9_4_k_cu_60894b36_29144cuda3std3__48in_placeE,(_ZN39_INTERNAL_02a03fe9_4_k_cu_60894b36_29144cuda3std6ranges3__45__cpo9iter_moveE - _ZN39_INTERNAL_02a03fe9_4_k_cu_60894b36_29144cuda3std3__48in_placeE)
_ZN39_INTERNAL_02a03fe9_4_k_cu_60894b36_29144cuda3std3__48in_placeE:
	.zero		1
	.type		_ZN39_INTERNAL_02a03fe9_4_k_cu_60894b36_29144cuda3std6ranges3__45__cpo9iter_moveE,@object
	.size		_ZN39_INTERNAL_02a03fe9_4_k_cu_60894b36_29144cuda3std6ranges3__45__cpo9iter_moveE,(_ZN39_INTERNAL_02a03fe9_4_k_cu_60894b36_29144cuda3std3__45__cpo5beginE - _ZN39_INTERNAL_02a03fe9_4_k_cu_60894b36_29144cuda3std6ranges3__45__cpo9iter_moveE)
_ZN39_INTERNAL_02a03fe9_4_k_cu_60894b36_29144cuda3std6ranges3__45__cpo9iter_moveE:
	.zero		1
	.type		_ZN39_INTERNAL_02a03fe9_4_k_cu_60894b36_29144cuda3std3__45__cpo5beginE,@object
	.size		_ZN39_INTERNAL_02a03fe9_4_k_cu_60894b36_29144cuda3std3__45__cpo5beginE,(_ZN39_INTERNAL_02a03fe9_4_k_cu_60894b36_29144cuda3std3__441_GLOBAL__N__02a03fe9_4_k_cu_60894b36_29146ignoreE - _ZN39_INTERNAL_02a03fe9_4_k_cu_60894b36_29144cuda3std3__45__cpo5beginE)
_ZN39_INTERNAL_02a03fe9_4_k_cu_60894b36_29144cuda3std3__45__cpo5beginE:
	.zero		1
	.type		_ZN39_INTERNAL_02a03fe9_4_k_cu_60894b36_29144cuda3std3__441_GLOBAL__N__02a03fe9_4_k_cu_60894b36_29146ignoreE,@object
	.size		_ZN39_INTERNAL_02a03fe9_4_k_cu_60894b36_29144cuda3std3__441_GLOBAL__N__02a03fe9_4_k_cu_60894b36_29146ignoreE,(_ZN39_INTERNAL_02a03fe9_4_k_cu_60894b36_29144cute7productE - _ZN39_INTERNAL_02a03fe9_4_k_cu_60894b36_29144cuda3std3__441_GLOBAL__N__02a03fe9_4_k_cu_60894b36_29146ignoreE)
_ZN39_INTERNAL_02a03fe9_4_k_cu_60894b36_29144cuda3std3__441_GLOBAL__N__02a03fe9_4_k_cu_60894b36_29146ignoreE:
	.zero		1
	.type		_ZN39_INTERNAL_02a03fe9_4_k_cu_60894b36_29144cute7productE,@object
	.size		_ZN39_INTERNAL_02a03fe9_4_k_cu_60894b36_29144cute7productE,(_ZN39_INTERNAL_02a03fe9_4_k_cu_60894b36_29144cuda3std3__45__cpo3endE - _ZN39_INTERNAL_02a03fe9_4_k_cu_60894b36_29144cute7productE)
_ZN39_INTERNAL_02a03fe9_4_k_cu_60894b36_29144cute7productE:
	.zero		1
	.type		_ZN39_INTERNAL_02a03fe9_4_k_cu_60894b36_29144cuda3std3__45__cpo3endE,@object
	.size		_ZN39_INTERNAL_02a03fe9_4_k_cu_60894b36_29144cuda3std3__45__cpo3endE,(_ZN39_INTERNAL_02a03fe9_4_k_cu_60894b36_29144cuda3std3__419piecewise_constructE - _ZN39_INTERNAL_02a03fe9_4_k_cu_60894b36_29144cuda3std3__45__cpo3endE)
_ZN39_INTERNAL_02a03fe9_4_k_cu_60894b36_29144cuda3std3__45__cpo3endE:
	.zero		1
	.type		_ZN39_INTERNAL_02a03fe9_4_k_cu_60894b36_29144cuda3std3__419piecewise_constructE,@object
	.size		_ZN39_INTERNAL_02a03fe9_4_k_cu_60894b36_29144cuda3std3__419piecewise_constructE,(_ZN39_INTERNAL_02a03fe9_4_k_cu_60894b36_29144cuda3std3__45__cpo4cendE - _ZN39_INTERNAL_02a03fe9_4_k_cu_60894b36_29144cuda3std3__419piecewise_constructE)
_ZN39_INTERNAL_02a03fe9_4_k_cu_60894b36_29144cuda3std3__419piecewise_constructE:
	.zero		1
	.type		_ZN39_INTERNAL_02a03fe9_4_k_cu_60894b36_29144cuda3std3__45__cpo4cendE,@object
	.size		_ZN39_INTERNAL_02a03fe9_4_k_cu_60894b36_29144cuda3std3__45__cpo4cendE,(_ZN39_INTERNAL_02a03fe9_4_k_cu_60894b36_29144cuda3std6ranges3__45__cpo4swapE - _ZN39_INTERNAL_02a03fe9_4_k_cu_60894b36_29144cuda3std3__45__cpo4cendE)
_ZN39_INTERNAL_02a03fe9_4_k_cu_60894b36_29144cuda3std3__45__cpo4cendE:
	.zero		1
	.type		_ZN39_INTERNAL_02a03fe9_4_k_cu_60894b36_29144cuda3std6ranges3__45__cpo4swapE,@object
	.size		_ZN39_INTERNAL_02a03fe9_4_k_cu_60894b36_29144cuda3std6ranges3__45__cpo4swapE,(.L_10 - _ZN39_INTERNAL_02a03fe9_4_k_cu_60894b36_29144cuda3std6ranges3__45__cpo4swapE)
_ZN39_INTERNAL_02a03fe9_4_k_cu_60894b36_29144cuda3std6ranges3__45__cpo4swapE:
	.zero		1
.L_10:


//--------------------- .nv.constant0._ZN7cutlass13device_kernelINS_4gemm6kernel13GemmUniversalIN4cute5tupleIJiiiiEEENS1_10collective13CollectiveMmaINS1_35MainloopSm100TmaUmmaWarpSpecializedILi20ELi2ELi4ENS5_IJNS4_1CILi2EEENSA_ILi1EEESC_EEEEENS5_IJNSA_ILi256EEENSA_ILi64EEESG_EEENS_12float_e4m3_tENS5_IJlSC_lEEESI_SJ_NS4_8TiledMMAINS4_8MMA_AtomIJNS4_10MMA_TraitsINS4_25SM100_MMA_F8F6F4_2x1SM_SSEJSI_SI_fSF_SG_NS4_17integral_constantINS4_4UMMA5MajorELSQ_0EEESR_NSO_INSP_7ScaleInELSS_0EEEST_EEEEEENS4_6LayoutINS5_IJSC_SC_SC_EEENS5_IJNSA_ILi0EEESY_SY_EEEEENS5_IJNS4_10UnderscoreES11_S11_EEEEENS4_18SM100_TMA_2SM_LOADENS4_14ComposedLayoutINS4_7SwizzleILi2ELi4ELi3EEENS4_18smem_ptr_flag_bitsILi8EEENSW_INS5_IJNSA_ILi8EEESG_EEENS5_IJSG_SC_EEEEEEEvNS4_8identityES14_S1E_vS1F_EENS_8epilogue10collective18CollectiveEpilogueINS1H_23Sm100TmaWarpSpecializedILi1ELi1ELi64ELb0ELb0EEEJNS5_IJNSA_ILi128EEESG_SG_EEENS5_IJNSW_IS1M_SC_EENSW_ISG_SC_EEEEESI_SJ_SI_SJ_NS1H_6fusion15FusionCallbacksIS1L_NS1R_17LinCombPerRowBiasISI_fSI_SI_fLi16ELNS_15FloatRoundStyleE2EEES1N_S1Q_JEEENS4_5SM1004TMEM4LOAD26SM100_TMEM_LOAD_32dp32b64xENS4_13SM90_TMA_LOADES1E_NS4_39AutoVectorizingCopyWithAssumedAlignmentILi128EEENS4_14SM90_TMA_STOREES1E_S23_S23_EEEvvEEEEvNT_6ParamsE --------------------------
	.section	.nv.constant0._ZN7cutlass13device_kernelINS_4gemm6kernel13GemmUniversalIN4cute5tupleIJiiiiEEENS1_10collective13CollectiveMmaINS1_35MainloopSm100TmaUmmaWarpSpecializedILi20ELi2ELi4ENS5_IJNS4_1CILi2EEENSA_ILi1EEESC_EEEEENS5_IJNSA_ILi256EEENSA_ILi64EEESG_EEENS_12float_e4m3_tENS5_IJlSC_lEEESI_SJ_NS4_8TiledMMAINS4_8MMA_AtomIJNS4_10MMA_TraitsINS4_25SM100_MMA_F8F6F4_2x1SM_SSEJSI_SI_fSF_SG_NS4_17integral_constantINS4_4UMMA5MajorELSQ_0EEESR_NSO_INSP_7ScaleInELSS_0EEEST_EEEEEENS4_6LayoutINS5_IJSC_SC_SC_EEENS5_IJNSA_ILi0EEESY_SY_EEEEENS5_IJNS4_10UnderscoreES11_S11_EEEEENS4_18SM100_TMA_2SM_LOADENS4_14ComposedLayoutINS4_7SwizzleILi2ELi4ELi3EEENS4_18smem_ptr_flag_bitsILi8EEENSW_INS5_IJNSA_ILi8EEESG_EEENS5_IJSG_SC_EEEEEEEvNS4_8identityES14_S1E_vS1F_EENS_8epilogue10collective18CollectiveEpilogueINS1H_23Sm100TmaWarpSpecializedILi1ELi1ELi64ELb0ELb0EEEJNS5_IJNSA_ILi128EEESG_SG_EEENS5_IJNSW_IS1M_SC_EENSW_ISG_SC_EEEEESI_SJ_SI_SJ_NS1H_6fusion15FusionCallbacksIS1L_NS1R_17LinCombPerRowBiasISI_fSI_SI_fLi16ELNS_15FloatRoundStyleE2EEES1N_S1Q_JEEENS4_5SM1004TMEM4LOAD26SM100_TMEM_LOAD_32dp32b64xENS4_13SM90_TMA_LOADES1E_NS4_39AutoVectorizingCopyWithAssumedAlignmentILi128EEENS4_14SM90_TMA_STOREES1E_S23_S23_EEEvvEEEEvNT_6ParamsE,"a",@progbits
	.sectionflags	@""
	.align	4
.nv.constant0._ZN7cutlass13device_kernelINS_4gemm6kernel13GemmUniversalIN4cute5tupleIJiiiiEEENS1_10collective13CollectiveMmaINS1_35MainloopSm100TmaUmmaWarpSpecializedILi20ELi2ELi4ENS5_IJNS4_1CILi2EEENSA_ILi1EEESC_EEEEENS5_IJNSA_ILi256EEENSA_ILi64EEESG_EEENS_12float_e4m3_tENS5_IJlSC_lEEESI_SJ_NS4_8TiledMMAINS4_8MMA_AtomIJNS4_10MMA_TraitsINS4_25SM100_MMA_F8F6F4_2x1SM_SSEJSI_SI_fSF_SG_NS4_17integral_constantINS4_4UMMA5MajorELSQ_0EEESR_NSO_INSP_7ScaleInELSS_0EEEST_EEEEEENS4_6LayoutINS5_IJSC_SC_SC_EEENS5_IJNSA_ILi0EEESY_SY_EEEEENS5_IJNS4_10UnderscoreES11_S11_EEEEENS4_18SM100_TMA_2SM_LOADENS4_14ComposedLayoutINS4_7SwizzleILi2ELi4ELi3EEENS4_18smem_ptr_flag_bitsILi8EEENSW_INS5_IJNSA_ILi8EEESG_EEENS5_IJSG_SC_EEEEEEEvNS4_8identityES14_S1E_vS1F_EENS_8epilogue10collective18CollectiveEpilogueINS1H_23Sm100TmaWarpSpecializedILi1ELi1ELi64ELb0ELb0EEEJNS5_IJNSA_ILi128EEESG_SG_EEENS5_IJNSW_IS1M_SC_EENSW_ISG_SC_EEEEESI_SJ_SI_SJ_NS1H_6fusion15FusionCallbacksIS1L_NS1R_17LinCombPerRowBiasISI_fSI_SI_fLi16ELNS_15FloatRoundStyleE2EEES1N_S1Q_JEEENS4_5SM1004TMEM4LOAD26SM100_TMEM_LOAD_32dp32b64xENS4_13SM90_TMA_LOADES1E_NS4_39AutoVectorizingCopyWithAssumedAlignmentILi128EEENS4_14SM90_TMA_STOREES1E_S23_S23_EEEvvEEEEvNT_6ParamsE:
	.zero		2944


//--------------------- SYMBOLS --------------------------

	.type		.nv.reservedSmem.offset0,@object
	.size		.nv.reservedSmem.offset0,0x4
	.type		.nv.reservedSmem.cap,@object
	.size		.nv.reservedSmem.cap,0x4
	.type		__assertfail,@function
